	.target	sm_100a

	.elftype	@"ET_EXEC"


//--------------------- .note.nv.tkinfo           --------------------------
	.section	.note.nv.tkinfo,"",@"SHT_NOTE"
	.sectionflags	@"SHF_NOTE_NV_TKINFO"
	.tkinfo
        /*0018*/ 	.word	0x00000002
        /*0030*/ 	.string	""
        /*0030*/ 	.string	"ptxas"
        /*0030*/ 	.string	"Cuda compilation tools, release 13.0, V13.0.88"
        /*0030*/ 	.string	"Build cuda_13.0.r13.0/compiler.36424714_0"
        /*0030*/ 	.string	"-arch sm_100a -m 64 "



//--------------------- .note.nv.cuinfo           --------------------------
	.section	.note.nv.cuinfo,"",@"SHT_NOTE"
	.sectionflags	@"SHF_NOTE_NV_CUINFO"
        /*0018*/ 	.short	0x0002
        /*001a*/ 	.short	0x0064
        /*001c*/ 	.short	0x0082
	.zero		2


//--------------------- .nv.info                  --------------------------
	.section	.nv.info,"",@"SHT_CUDA_INFO"
	.align	4


	//----- nvinfo : EIATTR_REGCOUNT
	.align		4
        /*0000*/ 	.byte	0x04, 0x2f
        /*0002*/ 	.short	(.L_20 - .L_19)
	.align		4
.L_19:
        /*0004*/ 	.word	index@(_ZN7cutlass13device_kernelINS_4gemm6kernel13GemmUniversalIN4cute5tupleIJiiiiEEENS1_10collective13CollectiveMmaINS1_35MainloopSm100TmaUmmaWarpSpecializedILi5ELi2ELi4ENS5_IJNS4_1CILi1EEESB_SB_EEEEENS5_IJNSA_ILi64EEENSA_ILi256EEENSA_ILi128EEEEEENS_12float_e4m3_tENS5_IJlSB_lEEESI_SJ_NS4_8TiledMMAINS4_8MMA_AtomIJNS4_10MMA_TraitsINS4_19SM100_MMA_F8F6F4_SSEJSI_SI_fSE_SF_NS4_17integral_constantINS4_4UMMA5MajorELSQ_0EEESR_NSO_INSP_7ScaleInELSS_0EEEST_EEEEEENS4_6LayoutISC_NS5_IJNSA_ILi0EEESX_SX_EEEEENS5_IJNS4_10UnderscoreES10_S10_EEEEENS4_13SM90_TMA_LOADENS4_14ComposedLayoutINS4_7SwizzleILi3ELi4ELi3EEENS4_18smem_ptr_flag_bitsILi8EEENSW_INS5_IJNSA_ILi8EEESG_EEENS5_IJSG_SB_EEEEEEEvNS4_8identityES13_S1D_vS1E_EENS_8epilogue10collective18CollectiveEpilogueINS1G_23Sm100TmaWarpSpecializedILi4ELi2ELi32ELb0ELb0EEEJSH_NS5_IJNSW_ISE_SB_EES1L_EEESI_SJ_SI_SJ_NS1G_6fusion15FusionCallbacksIS1K_NS1N_17LinearCombinationISI_fSI_fLNS_15FloatRoundStyleE2EEESH_S1M_JEEENS4_5SM1004TMEM4LOAD26SM100_TMEM_LOAD_16dp32b32xES13_NS14_INS15_ILi2ELi4ELi3EEES18_NSW_INS5_IJS19_SE_EEENS5_IJSE_SB_EEEEEEENS4_39AutoVectorizingCopyWithAssumedAlignmentILi128EEENS4_14SM90_TMA_STOREES21_S23_S23_EEEvvEEEEvNT_6ParamsE)
        /*0008*/ 	.word	0x00000079


	//----- nvinfo : EIATTR_FRAME_SIZE
	.align		4
.L_20:
        /*000c*/ 	.byte	0x04, 0x11
        /*000e*/ 	.short	(.L_22 - .L_21)
	.align		4
.L_21:
        /*0010*/ 	.word	index@($__internal_2_$__cuda_sm10x_tcgen05_guardrail_trap_unallocated_columns_being_dealloced)
        /*0014*/ 	.word	0x00000000


	//----- nvinfo : EIATTR_FRAME_SIZE
	.align		4
.L_22:
        /*0018*/ 	.byte	0x04, 0x11
        /*001a*/ 	.short	(.L_24 - .L_23)
	.align		4
.L_23:
        /*001c*/ 	.word	index@($__internal_1_$__cuda_sm10x_tcgen05_guardrail_trap_phase_invalid_during_alloc)
        /*0020*/ 	.word	0x00000000


	//----- nvinfo : EIATTR_FRAME_SIZE
	.align		4
.L_24:
        /*0024*/ 	.byte	0x04, 0x11
        /*0026*/ 	.short	(.L_26 - .L_25)
	.align		4
.L_25:
        /*0028*/ 	.word	index@($__internal_0_$__cuda_sm10x_tcgen05_guardrail_trap_col_being_dealloced_not_returned_by_alloc)
        /*002c*/ 	.word	0x00000000


	//----- nvinfo : EIATTR_FRAME_SIZE
	.align		4
.L_26:
        /*0030*/ 	.byte	0x04, 0x11
        /*0032*/ 	.short	(.L_28 - .L_27)
	.align		4
.L_27:
        /*0034*/ 	.word	index@(_ZN7cutlass13device_kernelINS_4gemm6kernel13GemmUniversalIN4cute5tupleIJiiiiEEENS1_10collective13CollectiveMmaINS1_35MainloopSm100TmaUmmaWarpSpecializedILi5ELi2ELi4ENS5_IJNS4_1CILi1EEESB_SB_EEEEENS5_IJNSA_ILi64EEENSA_ILi256EEENSA_ILi128EEEEEENS_12float_e4m3_tENS5_IJlSB_lEEESI_SJ_NS4_8TiledMMAINS4_8MMA_AtomIJNS4_10MMA_TraitsINS4_19SM100_MMA_F8F6F4_SSEJSI_SI_fSE_SF_NS4_17integral_constantINS4_4UMMA5MajorELSQ_0EEESR_NSO_INSP_7ScaleInELSS_0EEEST_EEEEEENS4_6LayoutISC_NS5_IJNSA_ILi0EEESX_SX_EEEEENS5_IJNS4_10UnderscoreES10_S10_EEEEENS4_13SM90_TMA_LOADENS4_14ComposedLayoutINS4_7SwizzleILi3ELi4ELi3EEENS4_18smem_ptr_flag_bitsILi8EEENSW_INS5_IJNSA_ILi8EEESG_EEENS5_IJSG_SB_EEEEEEEvNS4_8identityES13_S1D_vS1E_EENS_8epilogue10collective18CollectiveEpilogueINS1G_23Sm100TmaWarpSpecializedILi4ELi2ELi32ELb0ELb0EEEJSH_NS5_IJNSW_ISE_SB_EES1L_EEESI_SJ_SI_SJ_NS1G_6fusion15FusionCallbacksIS1K_NS1N_17LinearCombinationISI_fSI_fLNS_15FloatRoundStyleE2EEESH_S1M_JEEENS4_5SM1004TMEM4LOAD26SM100_TMEM_LOAD_16dp32b32xES13_NS14_INS15_ILi2ELi4ELi3EEES18_NSW_INS5_IJS19_SE_EEENS5_IJSE_SB_EEEEEEENS4_39AutoVectorizingCopyWithAssumedAlignmentILi128EEENS4_14SM90_TMA_STOREES21_S23_S23_EEEvvEEEEvNT_6ParamsE)
        /*0038*/ 	.word	0x00000000


	//----- nvinfo : EIATTR_MIN_STACK_SIZE
	.align		4
.L_28:
        /*003c*/ 	.byte	0x04, 0x12
        /*003e*/ 	.short	(.L_30 - .L_29)
	.align		4
.L_29:
        /*0040*/ 	.word	index@(_ZN7cutlass13device_kernelINS_4gemm6kernel13GemmUniversalIN4cute5tupleIJiiiiEEENS1_10collective13CollectiveMmaINS1_35MainloopSm100TmaUmmaWarpSpecializedILi5ELi2ELi4ENS5_IJNS4_1CILi1EEESB_SB_EEEEENS5_IJNSA_ILi64EEENSA_ILi256EEENSA_ILi128EEEEEENS_12float_e4m3_tENS5_IJlSB_lEEESI_SJ_NS4_8TiledMMAINS4_8MMA_AtomIJNS4_10MMA_TraitsINS4_19SM100_MMA_F8F6F4_SSEJSI_SI_fSE_SF_NS4_17integral_constantINS4_4UMMA5MajorELSQ_0EEESR_NSO_INSP_7ScaleInELSS_0EEEST_EEEEEENS4_6LayoutISC_NS5_IJNSA_ILi0EEESX_SX_EEEEENS5_IJNS4_10UnderscoreES10_S10_EEEEENS4_13SM90_TMA_LOADENS4_14ComposedLayoutINS4_7SwizzleILi3ELi4ELi3EEENS4_18smem_ptr_flag_bitsILi8EEENSW_INS5_IJNSA_ILi8EEESG_EEENS5_IJSG_SB_EEEEEEEvNS4_8identityES13_S1D_vS1E_EENS_8epilogue10collective18CollectiveEpilogueINS1G_23Sm100TmaWarpSpecializedILi4ELi2ELi32ELb0ELb0EEEJSH_NS5_IJNSW_ISE_SB_EES1L_EEESI_SJ_SI_SJ_NS1G_6fusion15FusionCallbacksIS1K_NS1N_17LinearCombinationISI_fSI_fLNS_15FloatRoundStyleE2EEESH_S1M_JEEENS4_5SM1004TMEM4LOAD26SM100_TMEM_LOAD_16dp32b32xES13_NS14_INS15_ILi2ELi4ELi3EEES18_NSW_INS5_IJS19_SE_EEENS5_IJSE_SB_EEEEEEENS4_39AutoVectorizingCopyWithAssumedAlignmentILi128EEENS4_14SM90_TMA_STOREES21_S23_S23_EEEvvEEEEvNT_6ParamsE)
        /*0044*/ 	.word	0x00000000
.L_30:


//--------------------- .nv.compat                --------------------------
	.section	.nv.compat,"",@"SHT_CUDA_COMPAT_INFO"
	.align	4
        /*0000*/ 	.byte	0x02, 0x09, 0x01, 0x00, 0x02, 0x02, 0x02, 0x00, 0x02, 0x05, 0x05, 0x00, 0x03, 0x07, 0x01, 0x01
        /*0010*/ 	.byte	0x02, 0x03, 0x01, 0x00, 0x02, 0x06, 0x01, 0x00, 0x04, 0x0b, 0x08, 0x00, 0x09, 0x00, 0x00, 0x00
        /*0020*/ 	.byte	0x00, 0x00, 0x00, 0x00


//--------------------- .nv.info._ZN7cutlass13device_kernelINS_4gemm6kernel13GemmUniversalIN4cute5tupleIJiiiiEEENS1_10collective13CollectiveMmaINS1_35MainloopSm100TmaUmmaWarpSpecializedILi5ELi2ELi4ENS5_IJNS4_1CILi1EEESB_SB_EEEEENS5_IJNSA_ILi64EEENSA_ILi256EEENSA_ILi128EEEEEENS_12float_e4m3_tENS5_IJlSB_lEEESI_SJ_NS4_8TiledMMAINS4_8MMA_AtomIJNS4_10MMA_TraitsINS4_19SM100_MMA_F8F6F4_SSEJSI_SI_fSE_SF_NS4_17integral_constantINS4_4UMMA5MajorELSQ_0EEESR_NSO_INSP_7ScaleInELSS_0EEEST_EEEEEENS4_6LayoutISC_NS5_IJNSA_ILi0EEESX_SX_EEEEENS5_IJNS4_10UnderscoreES10_S10_EEEEENS4_13SM90_TMA_LOADENS4_14ComposedLayoutINS4_7SwizzleILi3ELi4ELi3EEENS4_18smem_ptr_flag_bitsILi8EEENSW_INS5_IJNSA_ILi8EEESG_EEENS5_IJSG_SB_EEEEEEEvNS4_8identityES13_S1D_vS1E_EENS_8epilogue10collective18CollectiveEpilogueINS1G_23Sm100TmaWarpSpecializedILi4ELi2ELi32ELb0ELb0EEEJSH_NS5_IJNSW_ISE_SB_EES1L_EEESI_SJ_SI_SJ_NS1G_6fusion15FusionCallbacksIS1K_NS1N_17LinearCombinationISI_fSI_fLNS_15FloatRoundStyleE2EEESH_S1M_JEEENS4_5SM1004TMEM4LOAD26SM100_TMEM_LOAD_16dp32b32xES13_NS14_INS15_ILi2ELi4ELi3EEES18_NSW_INS5_IJS19_SE_EEENS5_IJSE_SB_EEEEEEENS4_39AutoVectorizingCopyWithAssumedAlignmentILi128EEENS4_14SM90_TMA_STOREES21_S23_S23_EEEvvEEEEvNT_6ParamsE --------------------------
	.section	.nv.info._ZN7cutlass13device_kernelINS_4gemm6kernel13GemmUniversalIN4cute5tupleIJiiiiEEENS1_10collective13CollectiveMmaINS1_35MainloopSm100TmaUmmaWarpSpecializedILi5ELi2ELi4ENS5_IJNS4_1CILi1EEESB_SB_EEEEENS5_IJNSA_ILi64EEENSA_ILi256EEENSA_ILi128EEEEEENS_12float_e4m3_tENS5_IJlSB_lEEESI_SJ_NS4_8TiledMMAINS4_8MMA_AtomIJNS4_10MMA_TraitsINS4_19SM100_MMA_F8F6F4_SSEJSI_SI_fSE_SF_NS4_17integral_constantINS4_4UMMA5MajorELSQ_0EEESR_NSO_INSP_7ScaleInELSS_0EEEST_EEEEEENS4_6LayoutISC_NS5_IJNSA_ILi0EEESX_SX_EEEEENS5_IJNS4_10UnderscoreES10_S10_EEEEENS4_13SM90_TMA_LOADENS4_14ComposedLayoutINS4_7SwizzleILi3ELi4ELi3EEENS4_18smem_ptr_flag_bitsILi8EEENSW_INS5_IJNSA_ILi8EEESG_EEENS5_IJSG_SB_EEEEEEEvNS4_8identityES13_S1D_vS1E_EENS_8epilogue10collective18CollectiveEpilogueINS1G_23Sm100TmaWarpSpecializedILi4ELi2ELi32ELb0ELb0EEEJSH_NS5_IJNSW_ISE_SB_EES1L_EEESI_SJ_SI_SJ_NS1G_6fusion15FusionCallbacksIS1K_NS1N_17LinearCombinationISI_fSI_fLNS_15FloatRoundStyleE2EEESH_S1M_JEEENS4_5SM1004TMEM4LOAD26SM100_TMEM_LOAD_16dp32b32xES13_NS14_INS15_ILi2ELi4ELi3EEES18_NSW_INS5_IJS19_SE_EEENS5_IJSE_SB_EEEEEEENS4_39AutoVectorizingCopyWithAssumedAlignmentILi128EEENS4_14SM90_TMA_STOREES21_S23_S23_EEEvvEEEEvNT_6ParamsE,"",@"SHT_CUDA_INFO"
	.sectionflags	@""
	.align	4


	//----- nvinfo : EIATTR_CUDA_API_VERSION
	.align		4
        /*0000*/ 	.byte	0x04, 0x37
        /*0002*/ 	.short	(.L_32 - .L_31)
.L_31:
        /*0004*/ 	.word	0x00000082


	//----- nvinfo : EIATTR_KPARAM_INFO
	.align		4
.L_32:
        /*0008*/ 	.byte	0x04, 0x17
        /*000a*/ 	.short	(.L_34 - .L_33)
.L_33:
        /*000c*/ 	.word	0x00000000
        /*0010*/ 	.short	0x0000
        /*0012*/ 	.short	0x0000
        /*0014*/ 	.byte	0x00, 0xf0, 0x01, 0x20


	//----- nvinfo : EIATTR_AT_ENTRY_FRAGMENTS
	.align		4
.L_34:
        /*0018*/ 	.byte	0x04, 0x4f
        /*001a*/ 	.short	(.L_36 - .L_35)


	//   ....[0]....
.L_35:
        /*001c*/ 	.word	0x00000006


	//----- nvinfo : EIATTR_RESERVED_SMEM_USED
	.align		4
.L_36:
        /*0020*/ 	.byte	0x01, 0x41
	.zero		2


	//----- nvinfo : EIATTR_SPARSE_MMA_MASK
	.align		4
        /*0024*/ 	.byte	0x03, 0x50
        /*0026*/ 	.short	0x0000


	//----- nvinfo : EIATTR_TCGEN05_1CTA_USED
	.align		4
        /*0028*/ 	.byte	0x01, 0x51
	.zero		2


	//----- nvinfo : EIATTR_MAXREG_COUNT
	.align		4
        /*002c*/ 	.byte	0x03, 0x1b
        /*002e*/ 	.short	0x00ff


	//----- nvinfo : EIATTR_NUM_BARRIERS
	.align		4
        /*0030*/ 	.byte	0x02, 0x4c
        /*0032*/ 	.byte	0x07
	.zero		1


	//----- nvinfo : EIATTR_EXTERNS
	.align		4
        /*0034*/ 	.byte	0x04, 0x0f
        /*0036*/ 	.short	(.L_38 - .L_37)


	//   ....[0]....
	.align		4
.L_37:
        /*0038*/ 	.word	index@(__assertfail)


	//----- nvinfo : EIATTR_MERCURY_ISA_VERSION
	.align		4
.L_38:
        /*003c*/ 	.byte	0x03, 0x5f
        /*003e*/ 	.short	0x0101


	//----- nvinfo : EIATTR_INT_WARP_WIDE_INSTR_OFFSETS
	.align		4
        /*0040*/ 	.byte	0x04, 0x31
        /*0042*/ 	.short	(.L_40 - .L_39)


	//   ....[0]....
.L_39:
        /*0044*/ 	.word	0x00001e00


	//   ....[1]....
        /*0048*/ 	.word	0x00003930


	//   ....[2]....
        /*004c*/ 	.word	0x00003960


	//   ....[3]....
        /*0050*/ 	.word	0x000039b0


	//   ....[4]....
        /*0054*/ 	.word	0x000042d0


	//   ....[5]....
        /*0058*/ 	.word	0x00004330


	//   ....[6]....
        /*005c*/ 	.word	0x00004410


	//   ....[7]....
        /*0060*/ 	.word	0x00004480


	//   ....[8]....
        /*0064*/ 	.word	0x00004590


	//   ....[9]....
        /*0068*/ 	.word	0x00004620


	//   ....[10]....
        /*006c*/ 	.word	0x000047f0


	//   ....[11]....
        /*0070*/ 	.word	0x00004950


	//----- nvinfo : EIATTR_COOP_GROUP_MASK_REGIDS
	.align		4
.L_40:
        /*0074*/ 	.byte	0x04, 0x29
        /*0076*/ 	.short	(.L_42 - .L_41)


	//   ....[0]....
.L_41:
        /*0078*/ 	.word	0xffffffff


	//   ....[1]....
        /*007c*/ 	.word	0xffffffff


	//   ....[2]....
        /*0080*/ 	.word	0xffffffff


	//   ....[3]....
        /*0084*/ 	.word	0xffffffff


	//   ....[4]....
        /*0088*/ 	.word	0xffffffff


	//   ....[5]....
        /*008c*/ 	.word	0xffffffff


	//   ....[6]....
        /*0090*/ 	.word	0xffffffff


	//   ....[7]....
        /*0094*/ 	.word	0xffffffff


	//   ....[8]....
        /*0098*/ 	.word	0xffffffff


	//   ....[9]....
        /*009c*/ 	.word	0xffffffff


	//   ....[10]....
        /*00a0*/ 	.word	0xffffffff


	//   ....[11]....
        /*00a4*/ 	.word	0xffffffff


	//   ....[12]....
        /*00a8*/ 	.word	0xffffffff


	//----- nvinfo : EIATTR_COOP_GROUP_INSTR_OFFSETS
	.align		4
.L_42:
        /*00ac*/ 	.byte	0x04, 0x28
        /*00ae*/ 	.short	(.L_44 - .L_43)


	//   ....[0]....
.L_43:
        /*00b0*/ 	.word	0x00000090


	//   ....[1]....
        /*00b4*/ 	.word	0x000004d0


	//   ....[2]....
        /*00b8*/ 	.word	0x00000660


	//   ....[3]....
        /*00bc*/ 	.word	0x00000800


	//   ....[4]....
        /*00c0*/ 	.word	0x00000900


	//   ....[5]....
        /*00c4*/ 	.word	0x00000a70


	//   ....[6]....
        /*00c8*/ 	.word	0x00000c10


	//   ....[7]....
        /*00cc*/ 	.word	0x00001ce0


	//   ....[8]....
        /*00d0*/ 	.word	0x00002b50


	//   ....[9]....
        /*00d4*/ 	.word	0x00002d60


	//   ....[10]....
        /*00d8*/ 	.word	0x00002d90


	//   ....[11]....
        /*00dc*/ 	.word	0x00003820


	//   ....[12]....
        /*00e0*/ 	.word	0x00003a50


	//----- nvinfo : EIATTR_VRC_CTA_INIT_COUNT
	.align		4
.L_44:
        /*00e4*/ 	.byte	0x02, 0x4a
        /*00e6*/ 	.byte	0x80
	.zero		1


	//----- nvinfo : EIATTR_SYSCALL_OFFSETS
	.align		4
        /*00e8*/ 	.byte	0x04, 0x46
        /*00ea*/ 	.short	(.L_46 - .L_45)


	//   ....[0]....
.L_45:
        /*00ec*/ 	.word	0x000053d0


	//   ....[1]....
        /*00f0*/ 	.word	0x00005510


	//   ....[2]....
        /*00f4*/ 	.word	0x00005d10


	//   ....[3]....
        /*00f8*/ 	.word	0x00006ab0


	//   ....[4]....
        /*00fc*/ 	.word	0x00007810


	//   ....[5]....
        /*0100*/ 	.word	0x000085a0


	//----- nvinfo : EIATTR_MBARRIER_INSTR_OFFSETS
	.align		4
.L_46:
        /*0104*/ 	.byte	0x04, 0x39
        /*0106*/ 	.short	(.L_48 - .L_47)


	//   ....[0]....
.L_47:
        /*0108*/ 	.word	0x000005b0
        /*010c*/ 	.word	0x000000ff
        /*0110*/ 	.word	0x00000000
        /*0114*/ 	.short	0x0100
        /*0116*/ 	.byte	0x05
	.zero		1


	//   ....[1]....
        /*0118*/ 	.word	0x000005c0
        /*011c*/ 	.word	0x000000ff
        /*0120*/ 	.word	0x00000028
        /*0124*/ 	.short	0x0100
        /*0126*/ 	.byte	0x05
	.zero		1


	//   ....[2]....
        /*0128*/ 	.word	0x000005d0
        /*012c*/ 	.word	0x000000ff
        /*0130*/ 	.word	0x00000008
        /*0134*/ 	.short	0x0100
        /*0136*/ 	.byte	0x05
	.zero		1


	//   ....[3]....
        /*0138*/ 	.word	0x000005e0
        /*013c*/ 	.word	0x000000ff
        /*0140*/ 	.word	0x00000030
        /*0144*/ 	.short	0x0100
        /*0146*/ 	.byte	0x05
	.zero		1


	//   ....[4]....
        /*0148*/ 	.word	0x000005f0
        /*014c*/ 	.word	0x000000ff
        /*0150*/ 	.word	0x00000010
        /*0154*/ 	.short	0x0100
        /*0156*/ 	.byte	0x05
	.zero		1


	//   ....[5]....
        /*0158*/ 	.word	0x00000600
        /*015c*/ 	.word	0x000000ff
        /*0160*/ 	.word	0x00000038
        /*0164*/ 	.short	0x0100
        /*0166*/ 	.byte	0x05
	.zero		1


	//   ....[6]....
        /*0168*/ 	.word	0x00000610
        /*016c*/ 	.word	0x000000ff
        /*0170*/ 	.word	0x00000018
        /*0174*/ 	.short	0x0100
        /*0176*/ 	.byte	0x05
	.zero		1


	//   ....[7]....
        /*0178*/ 	.word	0x00000620
        /*017c*/ 	.word	0x000000ff
        /*0180*/ 	.word	0x00000040
        /*0184*/ 	.short	0x0100
        /*0186*/ 	.byte	0x05
	.zero		1


	//   ....[8]....
        /*0188*/ 	.word	0x00000630
        /*018c*/ 	.word	0x000000ff
        /*0190*/ 	.word	0x00000020
        /*0194*/ 	.short	0x0100
        /*0196*/ 	.byte	0x05
	.zero		1


	//   ....[9]....
        /*0198*/ 	.word	0x00000640
        /*019c*/ 	.word	0x000000ff
        /*01a0*/ 	.word	0x00000048
        /*01a4*/ 	.short	0x0100
        /*01a6*/ 	.byte	0x05
	.zero		1


	//   ....[10]....
        /*01a8*/ 	.word	0x00000770
        /*01ac*/ 	.word	0x000000ff
        /*01b0*/ 	.word	0x00000050
        /*01b4*/ 	.short	0x0100
        /*01b6*/ 	.byte	0x07
	.zero		1


	//   ....[11]....
        /*01b8*/ 	.word	0x00000780
        /*01bc*/ 	.word	0x000000ff
        /*01c0*/ 	.word	0x00000070
        /*01c4*/ 	.short	0x0100
        /*01c6*/ 	.byte	0x07
	.zero		1


	//   ....[12]....
        /*01c8*/ 	.word	0x00000790
        /*01cc*/ 	.word	0x000000ff
        /*01d0*/ 	.word	0x00000058
        /*01d4*/ 	.short	0x0100
        /*01d6*/ 	.byte	0x07
	.zero		1


	//   ....[13]....
        /*01d8*/ 	.word	0x000007a0
        /*01dc*/ 	.word	0x000000ff
        /*01e0*/ 	.word	0x00000078
        /*01e4*/ 	.short	0x0100
        /*01e6*/ 	.byte	0x07
	.zero		1


	//   ....[14]....
        /*01e8*/ 	.word	0x000007b0
        /*01ec*/ 	.word	0x000000ff
        /*01f0*/ 	.word	0x00000060
        /*01f4*/ 	.short	0x0100
        /*01f6*/ 	.byte	0x07
	.zero		1


	//   ....[15]....
        /*01f8*/ 	.word	0x000007c0
        /*01fc*/ 	.word	0x000000ff
        /*0200*/ 	.word	0x00000080
        /*0204*/ 	.short	0x0100
        /*0206*/ 	.byte	0x07
	.zero		1


	//   ....[16]....
        /*0208*/ 	.word	0x000007d0
        /*020c*/ 	.word	0x000000ff
        /*0210*/ 	.word	0x00000068
        /*0214*/ 	.short	0x0100
        /*0216*/ 	.byte	0x07
	.zero		1


	//   ....[17]....
        /*0218*/ 	.word	0x000007e0
        /*021c*/ 	.word	0x000000ff
        /*0220*/ 	.word	0x00000088
        /*0224*/ 	.short	0x0100
        /*0226*/ 	.byte	0x07
	.zero		1


	//   ....[18]....
        /*0228*/ 	.word	0x000008d0
        /*022c*/ 	.word	0x000000ff
        /*0230*/ 	.word	0x00000090
        /*0234*/ 	.short	0x0100
        /*0236*/ 	.byte	0x05
	.zero		1


	//   ....[19]....
        /*0238*/ 	.word	0x000008e0
        /*023c*/ 	.word	0x000000ff
        /*0240*/ 	.word	0x00000098
        /*0244*/ 	.short	0x0100
        /*0246*/ 	.byte	0x05
	.zero		1


	//   ....[20]....
        /*0248*/ 	.word	0x00000a20
        /*024c*/ 	.word	0x000000ff
        /*0250*/ 	.word	0x000000a0
        /*0254*/ 	.short	0x0100
        /*0256*/ 	.byte	0x05
	.zero		1


	//   ....[21]....
        /*0258*/ 	.word	0x00000a30
        /*025c*/ 	.word	0x000000ff
        /*0260*/ 	.word	0x000000b0
        /*0264*/ 	.short	0x0100
        /*0266*/ 	.byte	0x05
	.zero		1


	//   ....[22]....
        /*0268*/ 	.word	0x00000a40
        /*026c*/ 	.word	0x000000ff
        /*0270*/ 	.word	0x000000a8
        /*0274*/ 	.short	0x0100
        /*0276*/ 	.byte	0x05
	.zero		1


	//   ....[23]....
        /*0278*/ 	.word	0x00000a50
        /*027c*/ 	.word	0x000000ff
        /*0280*/ 	.word	0x000000b8
        /*0284*/ 	.short	0x0100
        /*0286*/ 	.byte	0x05
	.zero		1


	//   ....[24]....
        /*0288*/ 	.word	0x00000b80
        /*028c*/ 	.word	0x000000ff
        /*0290*/ 	.word	0x000000c0
        /*0294*/ 	.short	0x0100
        /*0296*/ 	.byte	0x07
	.zero		1


	//   ....[25]....
        /*0298*/ 	.word	0x00000b90
        /*029c*/ 	.word	0x000000ff
        /*02a0*/ 	.word	0x000000e0
        /*02a4*/ 	.short	0x0100
        /*02a6*/ 	.byte	0x07
	.zero		1


	//   ....[26]....
        /*02a8*/ 	.word	0x00000ba0
        /*02ac*/ 	.word	0x000000ff
        /*02b0*/ 	.word	0x000000c8
        /*02b4*/ 	.short	0x0100
        /*02b6*/ 	.byte	0x07
	.zero		1


	//   ....[27]....
        /*02b8*/ 	.word	0x00000bb0
        /*02bc*/ 	.word	0x000000ff
        /*02c0*/ 	.word	0x000000e8
        /*02c4*/ 	.short	0x0100
        /*02c6*/ 	.byte	0x07
	.zero		1


	//   ....[28]....
        /*02c8*/ 	.word	0x00000bc0
        /*02cc*/ 	.word	0x000000ff
        /*02d0*/ 	.word	0x000000d0
        /*02d4*/ 	.short	0x0100
        /*02d6*/ 	.byte	0x07
	.zero		1


	//   ....[29]....
        /*02d8*/ 	.word	0x00000bd0
        /*02dc*/ 	.word	0x000000ff
        /*02e0*/ 	.word	0x000000f0
        /*02e4*/ 	.short	0x0100
        /*02e6*/ 	.byte	0x07
	.zero		1


	//   ....[30]....
        /*02e8*/ 	.word	0x00000be0
        /*02ec*/ 	.word	0x000000ff
        /*02f0*/ 	.word	0x000000d8
        /*02f4*/ 	.short	0x0100
        /*02f6*/ 	.byte	0x07
	.zero		1


	//   ....[31]....
        /*02f8*/ 	.word	0x00000bf0
        /*02fc*/ 	.word	0x000000ff
        /*0300*/ 	.word	0x000000f8
        /*0304*/ 	.short	0x0100
        /*0306*/ 	.byte	0x07
	.zero		1


	//   ....[32]....
        /*0308*/ 	.word	0x00000ce0
        /*030c*/ 	.word	0x000000ff
        /*0310*/ 	.word	0x00000100
        /*0314*/ 	.short	0x0100
        /*0316*/ 	.byte	0x05
	.zero		1


	//   ....[33]....
        /*0318*/ 	.word	0x00000cf0
        /*031c*/ 	.word	0x000000ff
        /*0320*/ 	.word	0x00000110
        /*0324*/ 	.short	0x0100
        /*0326*/ 	.byte	0x05
	.zero		1


	//   ....[34]....
        /*0328*/ 	.word	0x00000d00
        /*032c*/ 	.word	0x000000ff
        /*0330*/ 	.word	0x00000108
        /*0334*/ 	.short	0x0100
        /*0336*/ 	.byte	0x05
	.zero		1


	//   ....[35]....
        /*0338*/ 	.word	0x00000d10
        /*033c*/ 	.word	0x000000ff
        /*0340*/ 	.word	0x00000118
        /*0344*/ 	.short	0x0100
        /*0346*/ 	.byte	0x05
	.zero		1


	//   ....[36]....
        /*0348*/ 	.word	0x000015e0
        /*034c*/ 	.word	0x00000002
        /*0350*/ 	.word	0x00000110
        /*0354*/ 	.short	0x010a
        /*0356*/ 	.byte	0xff
	.zero		1


	//   ....[37]....
        /*0358*/ 	.word	0x00001610
        /*035c*/ 	.word	0x00000002
        /*0360*/ 	.word	0x00000100
        /*0364*/ 	.short	0x0101
        /*0366*/ 	.byte	0xff
	.zero		1


	//   ....[38]....
        /*0368*/ 	.word	0x000016e0
        /*036c*/ 	.word	0x000000ff
        /*0370*/ 	.word	0x00000028
        /*0374*/ 	.short	0x010a
        /*0376*/ 	.byte	0x08
	.zero		1


	//   ....[39]....
        /*0378*/ 	.word	0x00001780
        /*037c*/ 	.word	0x000000ff
        /*0380*/ 	.word	0x00000028
        /*0384*/ 	.short	0x010a
        /*0386*/ 	.byte	0x21
	.zero		1


	//   ....[40]....
        /*0388*/ 	.word	0x000018d0
        /*038c*/ 	.word	0x000000ff
        /*0390*/ 	.word	0x00000028
        /*0394*/ 	.short	0x010a
        /*0396*/ 	.byte	0x08
	.zero		1


	//   ....[41]....
        /*0398*/ 	.word	0x000019e0
        /*039c*/ 	.word	0x000000ff
        /*03a0*/ 	.word	0x00000098
        /*03a4*/ 	.short	0x0101
        /*03a6*/ 	.byte	0x04
	.zero		1


	//   ....[42]....
        /*03a8*/ 	.word	0x00001a00
        /*03ac*/ 	.word	0x000000ff
        /*03b0*/ 	.word	0x00000028
        /*03b4*/ 	.short	0x010a
        /*03b6*/ 	.byte	0x08
	.zero		1


	//   ....[43]....
        /*03b8*/ 	.word	0x00001a80
        /*03bc*/ 	.word	0x000000ff
        /*03c0*/ 	.word	0x00000028
        /*03c4*/ 	.short	0x010a
        /*03c6*/ 	.byte	0x11
	.zero		1


	//   ....[44]....
        /*03c8*/ 	.word	0x00001bd0
        /*03cc*/ 	.word	0x000000ff
        /*03d0*/ 	.word	0x00000028
        /*03d4*/ 	.short	0x010a
        /*03d6*/ 	.byte	0x08
	.zero		1


	//   ....[45]....
        /*03d8*/ 	.word	0x00001d10
        /*03dc*/ 	.word	0x00000002
        /*03e0*/ 	.word	0x000000a0
        /*03e4*/ 	.short	0x010a
        /*03e6*/ 	.byte	0xff
	.zero		1


	//   ....[46]....
        /*03e8*/ 	.word	0x00001dd0
        /*03ec*/ 	.word	0x00000002
        /*03f0*/ 	.word	0x00000000
        /*03f4*/ 	.short	0x0101
        /*03f6*/ 	.byte	0xff
	.zero		1


	//   ....[47]....
        /*03f8*/ 	.word	0x00002330
        /*03fc*/ 	.word	0x000000ff
        /*0400*/ 	.word	0x00000000
        /*0404*/ 	.short	0x010a
        /*0406*/ 	.byte	0x05
	.zero		1


	//   ....[48]....
        /*0408*/ 	.word	0x000023c0
        /*040c*/ 	.word	0x000000ff
        /*0410*/ 	.word	0x00000000
        /*0414*/ 	.short	0x010a
        /*0416*/ 	.byte	0x05
	.zero		1


	//   ....[49]....
        /*0418*/ 	.word	0x00002450
        /*041c*/ 	.word	0x000000ff
        /*0420*/ 	.word	0x00000000
        /*0424*/ 	.short	0x010a
        /*0426*/ 	.byte	0x05
	.zero		1


	//   ....[50]....
        /*0428*/ 	.word	0x000024e0
        /*042c*/ 	.word	0x000000ff
        /*0430*/ 	.word	0x00000000
        /*0434*/ 	.short	0x010a
        /*0436*/ 	.byte	0x05
	.zero		1


	//   ....[51]....
        /*0438*/ 	.word	0x00002580
        /*043c*/ 	.word	0x00000000
        /*0440*/ 	.word	0x00000000
        /*0444*/ 	.short	0x010a
        /*0446*/ 	.byte	0xff
	.zero		1


	//   ....[52]....
        /*0448*/ 	.word	0x000026a0
        /*044c*/ 	.word	0x00000000
        /*0450*/ 	.word	0x00000100
        /*0454*/ 	.short	0x010a
        /*0456*/ 	.byte	0xff
	.zero		1


	//   ....[53]....
        /*0458*/ 	.word	0x00002710
        /*045c*/ 	.word	0x00000000
        /*0460*/ 	.word	0x00000000
        /*0464*/ 	.short	0x0101
        /*0466*/ 	.byte	0xff
	.zero		1


	//   ....[54]....
        /*0468*/ 	.word	0x00002730
        /*046c*/ 	.word	0x000000ff
        /*0470*/ 	.word	0x000000b0
        /*0474*/ 	.short	0x010a
        /*0476*/ 	.byte	0x05
	.zero		1


	//   ....[55]....
        /*0478*/ 	.word	0x00002850
        /*047c*/ 	.word	0x00000000
        /*0480*/ 	.word	0x000000a0
        /*0484*/ 	.short	0x010a
        /*0486*/ 	.byte	0xff
	.zero		1


	//   ....[56]....
        /*0488*/ 	.word	0x00002950
        /*048c*/ 	.word	0x00000000
        /*0490*/ 	.word	0x00000000
        /*0494*/ 	.short	0x0101
        /*0496*/ 	.byte	0xff
	.zero		1


	//   ....[57]....
        /*0498*/ 	.word	0x000029e0
        /*049c*/ 	.word	0x000000ff
        /*04a0*/ 	.word	0x000000b0
        /*04a4*/ 	.short	0x0106
        /*04a6*/ 	.byte	0x05
	.zero		1


	//   ....[58]....
        /*04a8*/ 	.word	0x00002a00
        /*04ac*/ 	.word	0x000000ff
        /*04b0*/ 	.word	0x000000b0
        /*04b4*/ 	.short	0x010a
        /*04b6*/ 	.byte	0x05
	.zero		1


	//   ....[59]....
        /*04b8*/ 	.word	0x00002a90
        /*04bc*/ 	.word	0x000000ff
        /*04c0*/ 	.word	0x000000b0
        /*04c4*/ 	.short	0x0106
        /*04c6*/ 	.byte	0x04
	.zero		1


	//   ....[60]....
        /*04c8*/ 	.word	0x00002ad0
        /*04cc*/ 	.word	0x00000000
        /*04d0*/ 	.word	0x000000b0
        /*04d4*/ 	.short	0x010a
        /*04d6*/ 	.byte	0xff
	.zero		1


	//   ....[61]....
        /*04d8*/ 	.word	0x00003010
        /*04dc*/ 	.word	0x00000000
        /*04e0*/ 	.word	0x000000a0
        /*04e4*/ 	.short	0x010a
        /*04e6*/ 	.byte	0xff
	.zero		1


	//   ....[62]....
        /*04e8*/ 	.word	0x00003110
        /*04ec*/ 	.word	0x00000003
        /*04f0*/ 	.word	0x00000000
        /*04f4*/ 	.short	0x0101
        /*04f6*/ 	.byte	0xff
	.zero		1


	//   ....[63]....
        /*04f8*/ 	.word	0x00003120
        /*04fc*/ 	.word	0x000000ff
        /*0500*/ 	.word	0x00000000
        /*0504*/ 	.short	0x010a
        /*0506*/ 	.byte	0x06
	.zero		1


	//   ....[64]....
        /*0508*/ 	.word	0x000031a0
        /*050c*/ 	.word	0x000000ff
        /*0510*/ 	.word	0x000000e0
        /*0514*/ 	.short	0x010a
        /*0516*/ 	.byte	0x07
	.zero		1


	//   ....[65]....
        /*0518*/ 	.word	0x00003280
        /*051c*/ 	.word	0x000000ff
        /*0520*/ 	.word	0x00000000
        /*0524*/ 	.short	0x010a
        /*0526*/ 	.byte	0x06
	.zero		1


	//   ....[66]....
        /*0528*/ 	.word	0x000033b0
        /*052c*/ 	.word	0x000000ff
        /*0530*/ 	.word	0x00000000
        /*0534*/ 	.short	0x010a
        /*0536*/ 	.byte	0x1a
	.zero		1


	//   ....[67]....
        /*0538*/ 	.word	0x00003650
        /*053c*/ 	.word	0x000000ff
        /*0540*/ 	.word	0x00000000
        /*0544*/ 	.short	0x010a
        /*0546*/ 	.byte	0x06
	.zero		1


	//   ....[68]....
        /*0548*/ 	.word	0x000036e0
        /*054c*/ 	.word	0x000000ff
        /*0550*/ 	.word	0x00000000
        /*0554*/ 	.short	0x010a
        /*0556*/ 	.byte	0x06
	.zero		1


	//   ....[69]....
        /*0558*/ 	.word	0x00003770
        /*055c*/ 	.word	0x000000ff
        /*0560*/ 	.word	0x00000000
        /*0564*/ 	.short	0x010a
        /*0566*/ 	.byte	0x06
	.zero		1


	//   ....[70]....
        /*0568*/ 	.word	0x00003800
        /*056c*/ 	.word	0x000000ff
        /*0570*/ 	.word	0x00000000
        /*0574*/ 	.short	0x010a
        /*0576*/ 	.byte	0x07
	.zero		1


	//   ....[71]....
        /*0578*/ 	.word	0x00003c80
        /*057c*/ 	.word	0x00000000
        /*0580*/ 	.word	0x000000a0
        /*0584*/ 	.short	0x010a
        /*0586*/ 	.byte	0xff
	.zero		1


	//   ....[72]....
        /*0588*/ 	.word	0x00003d40
        /*058c*/ 	.word	0x00000000
        /*0590*/ 	.word	0x00000000
        /*0594*/ 	.short	0x0101
        /*0596*/ 	.byte	0xff
	.zero		1


	//   ....[73]....
        /*0598*/ 	.word	0x00004060
        /*059c*/ 	.word	0x000000ff
        /*05a0*/ 	.word	0x00000098
        /*05a4*/ 	.short	0x010a
        /*05a6*/ 	.byte	0x07
	.zero		1


	//   ....[74]....
        /*05a8*/ 	.word	0x00004250
        /*05ac*/ 	.word	0x000000ff
        /*05b0*/ 	.word	0x00000070
        /*05b4*/ 	.short	0x010a
        /*05b6*/ 	.byte	0x07
	.zero		1


	//   ....[75]....
        /*05b8*/ 	.word	0x000043c0
        /*05bc*/ 	.word	0x000000ff
        /*05c0*/ 	.word	0x00000050
        /*05c4*/ 	.short	0x010b
        /*05c6*/ 	.byte	0x07
	.zero		1


	//   ....[76]....
        /*05c8*/ 	.word	0x000043d0
        /*05cc*/ 	.word	0x000000ff
        /*05d0*/ 	.word	0x00000000
        /*05d4*/ 	.short	0x0101
        /*05d6*/ 	.byte	0x08
	.zero		1


	//   ....[77]....
        /*05d8*/ 	.word	0x000043e0
        /*05dc*/ 	.word	0x000000ff
        /*05e0*/ 	.word	0x00000078
        /*05e4*/ 	.short	0x010a
        /*05e6*/ 	.byte	0x07
	.zero		1


	//   ....[78]....
        /*05e8*/ 	.word	0x00004530
        /*05ec*/ 	.word	0x000000ff
        /*05f0*/ 	.word	0x00000058
        /*05f4*/ 	.short	0x010b
        /*05f6*/ 	.byte	0x07
	.zero		1


	//   ....[79]....
        /*05f8*/ 	.word	0x00004540
        /*05fc*/ 	.word	0x000000ff
        /*0600*/ 	.word	0x00000000
        /*0604*/ 	.short	0x0101
        /*0606*/ 	.byte	0x08
	.zero		1


	//   ....[80]....
        /*0608*/ 	.word	0x00004550
        /*060c*/ 	.word	0x000000ff
        /*0610*/ 	.word	0x00000080
        /*0614*/ 	.short	0x010a
        /*0616*/ 	.byte	0x07
	.zero		1


	//   ....[81]....
        /*0618*/ 	.word	0x000046d0
        /*061c*/ 	.word	0x000000ff
        /*0620*/ 	.word	0x00000060
        /*0624*/ 	.short	0x010b
        /*0626*/ 	.byte	0x07
	.zero		1


	//   ....[82]....
        /*0628*/ 	.word	0x00004710
        /*062c*/ 	.word	0x000000ff
        /*0630*/ 	.word	0x00000000
        /*0634*/ 	.short	0x0101
        /*0636*/ 	.byte	0x08
	.zero		1


	//   ....[83]....
        /*0638*/ 	.word	0x00004750
        /*063c*/ 	.word	0x000000ff
        /*0640*/ 	.word	0x00000088
        /*0644*/ 	.short	0x010a
        /*0646*/ 	.byte	0x07
	.zero		1


	//   ....[84]....
        /*0648*/ 	.word	0x00004990
        /*064c*/ 	.word	0x000000ff
        /*0650*/ 	.word	0x00000068
        /*0654*/ 	.short	0x010b
        /*0656*/ 	.byte	0x07
	.zero		1


	//   ....[85]....
        /*0658*/ 	.word	0x000049b0
        /*065c*/ 	.word	0x000000ff
        /*0660*/ 	.word	0x00000000
        /*0664*/ 	.short	0x0101
        /*0666*/ 	.byte	0x0d
	.zero		1


	//   ....[86]....
        /*0668*/ 	.word	0x000049e0
        /*066c*/ 	.word	0x000000ff
        /*0670*/ 	.word	0x00000070
        /*0674*/ 	.short	0x010a
        /*0676*/ 	.byte	0x07
	.zero		1


	//   ....[87]....
        /*0678*/ 	.word	0x00004a00
        /*067c*/ 	.word	0x000000ff
        /*0680*/ 	.word	0x00000078
        /*0684*/ 	.short	0x010a
        /*0686*/ 	.byte	0x07
	.zero		1


	//   ....[88]....
        /*0688*/ 	.word	0x00004a20
        /*068c*/ 	.word	0x000000ff
        /*0690*/ 	.word	0x00000080
        /*0694*/ 	.short	0x010a
        /*0696*/ 	.byte	0x07
	.zero		1


	//   ....[89]....
        /*0698*/ 	.word	0x00004a60
        /*069c*/ 	.word	0x00000000
        /*06a0*/ 	.word	0x00000088
        /*06a4*/ 	.short	0x010a
        /*06a6*/ 	.byte	0xff
	.zero		1


	//   ....[90]....
        /*06a8*/ 	.word	0x00004da0
        /*06ac*/ 	.word	0x00000000
        /*06b0*/ 	.word	0x000000a0
        /*06b4*/ 	.short	0x010a
        /*06b6*/ 	.byte	0xff
	.zero		1


	//   ....[91]....
        /*06b8*/ 	.word	0x00004eb0
        /*06bc*/ 	.word	0x00000000
        /*06c0*/ 	.word	0x00000000
        /*06c4*/ 	.short	0x0101
        /*06c6*/ 	.byte	0xff
	.zero		1


	//   ....[92]....
        /*06c8*/ 	.word	0x000058d0
        /*06cc*/ 	.word	0x00000002
        /*06d0*/ 	.word	0x00000050
        /*06d4*/ 	.short	0x010a
        /*06d6*/ 	.byte	0xff
	.zero		1


	//   ....[93]....
        /*06d8*/ 	.word	0x00005910
        /*06dc*/ 	.word	0x00000071
        /*06e0*/ 	.word	0x000000c0
        /*06e4*/ 	.short	0x010a
        /*06e6*/ 	.byte	0xff
	.zero		1


	//   ....[94]....
        /*06e8*/ 	.word	0x00005a50
        /*06ec*/ 	.word	0x00000002
        /*06f0*/ 	.word	0x00000050
        /*06f4*/ 	.short	0x010a
        /*06f6*/ 	.byte	0xff
	.zero		1


	//   ....[95]....
        /*06f8*/ 	.word	0x00005b70
        /*06fc*/ 	.word	0x00000000
        /*0700*/ 	.word	0x00000000
        /*0704*/ 	.short	0x0101
        /*0706*/ 	.byte	0xff
	.zero		1


	//   ....[96]....
        /*0708*/ 	.word	0x00005bf0
        /*070c*/ 	.word	0x00000071
        /*0710*/ 	.word	0x000000c0
        /*0714*/ 	.short	0x010a
        /*0716*/ 	.byte	0xff
	.zero		1


	//   ....[97]....
        /*0718*/ 	.word	0x00006740
        /*071c*/ 	.word	0x00000000
        /*0720*/ 	.word	0x00000050
        /*0724*/ 	.short	0x010a
        /*0726*/ 	.byte	0xff
	.zero		1


	//   ....[98]....
        /*0728*/ 	.word	0x00006800
        /*072c*/ 	.word	0x00000000
        /*0730*/ 	.word	0x00000050
        /*0734*/ 	.short	0x010a
        /*0736*/ 	.byte	0xff
	.zero		1


	//   ....[99]....
        /*0738*/ 	.word	0x00006930
        /*073c*/ 	.word	0x00000000
        /*0740*/ 	.word	0x00000000
        /*0744*/ 	.short	0x0101
        /*0746*/ 	.byte	0xff
	.zero		1


	//   ....[100]....
        /*0748*/ 	.word	0x000074a0
        /*074c*/ 	.word	0x00000000
        /*0750*/ 	.word	0x00000050
        /*0754*/ 	.short	0x010a
        /*0756*/ 	.byte	0xff
	.zero		1


	//   ....[101]....
        /*0758*/ 	.word	0x00007560
        /*075c*/ 	.word	0x00000000
        /*0760*/ 	.word	0x00000050
        /*0764*/ 	.short	0x010a
        /*0766*/ 	.byte	0xff
	.zero		1


	//   ....[102]....
        /*0768*/ 	.word	0x00007690
        /*076c*/ 	.word	0x00000000
        /*0770*/ 	.word	0x00000000
        /*0774*/ 	.short	0x0101
        /*0776*/ 	.byte	0xff
	.zero		1


	//   ....[103]....
        /*0778*/ 	.word	0x00008230
        /*077c*/ 	.word	0x00000000
        /*0780*/ 	.word	0x00000050
        /*0784*/ 	.short	0x010a
        /*0786*/ 	.byte	0xff
	.zero		1


	//   ....[104]....
        /*0788*/ 	.word	0x000082f0
        /*078c*/ 	.word	0x00000000
        /*0790*/ 	.word	0x00000050
        /*0794*/ 	.short	0x010a
        /*0796*/ 	.byte	0xff
	.zero		1


	//   ....[105]....
        /*0798*/ 	.word	0x00008420
        /*079c*/ 	.word	0x00000000
        /*07a0*/ 	.word	0x00000000
        /*07a4*/ 	.short	0x0101
        /*07a6*/ 	.byte	0xff
	.zero		1


	//   ....[106]....
        /*07a8*/ 	.word	0x00008860
        /*07ac*/ 	.word	0x000000ff
        /*07b0*/ 	.word	0x00000000
        /*07b4*/ 	.short	0x0101
        /*07b6*/ 	.byte	0x05
	.zero		1


	//   ....[107]....
        /*07b8*/ 	.word	0x000090a0
        /*07bc*/ 	.word	0x00000002
        /*07c0*/ 	.word	0x00000110
        /*07c4*/ 	.short	0x010a
        /*07c6*/ 	.byte	0xff
	.zero		1


	//   ....[108]....
        /*07c8*/ 	.word	0x00009100
        /*07cc*/ 	.word	0x00000002
        /*07d0*/ 	.word	0x00000028
        /*07d4*/ 	.short	0x010a
        /*07d6*/ 	.byte	0xff
	.zero		1


	//   ....[109]....
        /*07d8*/ 	.word	0x00009160
        /*07dc*/ 	.word	0x00000002
        /*07e0*/ 	.word	0x00000028
        /*07e4*/ 	.short	0x010a
        /*07e6*/ 	.byte	0xff
	.zero		1


	//   ....[110]....
        /*07e8*/ 	.word	0x000091b0
        /*07ec*/ 	.word	0x00000002
        /*07f0*/ 	.word	0x000000a0
        /*07f4*/ 	.short	0x010a
        /*07f6*/ 	.byte	0xff
	.zero		1


	//   ....[111]....
        /*07f8*/ 	.word	0x00009210
        /*07fc*/ 	.word	0x00000000
        /*0800*/ 	.word	0x00000000
        /*0804*/ 	.short	0x010a
        /*0806*/ 	.byte	0xff
	.zero		1


	//   ....[112]....
        /*0808*/ 	.word	0x00009270
        /*080c*/ 	.word	0x00000000
        /*0810*/ 	.word	0x00000000
        /*0814*/ 	.short	0x010a
        /*0816*/ 	.byte	0xff
	.zero		1


	//   ....[113]....
        /*0818*/ 	.word	0x000092d0
        /*081c*/ 	.word	0x00000000
        /*0820*/ 	.word	0x00000000
        /*0824*/ 	.short	0x010a
        /*0826*/ 	.byte	0xff
	.zero		1


	//   ....[114]....
        /*0828*/ 	.word	0x00009330
        /*082c*/ 	.word	0x00000000
        /*0830*/ 	.word	0x00000000
        /*0834*/ 	.short	0x010a
        /*0836*/ 	.byte	0xff
	.zero		1


	//   ....[115]....
        /*0838*/ 	.word	0x00009380
        /*083c*/ 	.word	0x00000000
        /*0840*/ 	.word	0x00000100
        /*0844*/ 	.short	0x010a
        /*0846*/ 	.byte	0xff
	.zero		1


	//   ....[116]....
        /*0848*/ 	.word	0x000093e0
        /*084c*/ 	.word	0x00000000
        /*0850*/ 	.word	0x000000b0
        /*0854*/ 	.short	0x010a
        /*0856*/ 	.byte	0xff
	.zero		1


	//   ....[117]....
        /*0858*/ 	.word	0x00009430
        /*085c*/ 	.word	0x00000000
        /*0860*/ 	.word	0x000000a0
        /*0864*/ 	.short	0x010a
        /*0866*/ 	.byte	0xff
	.zero		1


	//   ....[118]....
        /*0868*/ 	.word	0x00009490
        /*086c*/ 	.word	0x00000000
        /*0870*/ 	.word	0x000000b0
        /*0874*/ 	.short	0x010a
        /*0876*/ 	.byte	0xff
	.zero		1


	//   ....[119]....
        /*0878*/ 	.word	0x000094e0
        /*087c*/ 	.word	0x00000000
        /*0880*/ 	.word	0x000000a0
        /*0884*/ 	.short	0x010a
        /*0886*/ 	.byte	0xff
	.zero		1


	//   ....[120]....
        /*0888*/ 	.word	0x00009540
        /*088c*/ 	.word	0x00000002
        /*0890*/ 	.word	0x000000e0
        /*0894*/ 	.short	0x010a
        /*0896*/ 	.byte	0xff
	.zero		1


	//   ....[121]....
        /*0898*/ 	.word	0x000095a0
        /*089c*/ 	.word	0x00000000
        /*08a0*/ 	.word	0x00000000
        /*08a4*/ 	.short	0x010a
        /*08a6*/ 	.byte	0xff
	.zero		1


	//   ....[122]....
        /*08a8*/ 	.word	0x00009600
        /*08ac*/ 	.word	0x00000000
        /*08b0*/ 	.word	0x00000000
        /*08b4*/ 	.short	0x010a
        /*08b6*/ 	.byte	0xff
	.zero		1


	//   ....[123]....
        /*08b8*/ 	.word	0x00009660
        /*08bc*/ 	.word	0x00000000
        /*08c0*/ 	.word	0x00000000
        /*08c4*/ 	.short	0x010a
        /*08c6*/ 	.byte	0xff
	.zero		1


	//   ....[124]....
        /*08c8*/ 	.word	0x000096c0
        /*08cc*/ 	.word	0x00000000
        /*08d0*/ 	.word	0x00000000
        /*08d4*/ 	.short	0x010a
        /*08d6*/ 	.byte	0xff
	.zero		1


	//   ....[125]....
        /*08d8*/ 	.word	0x00009720
        /*08dc*/ 	.word	0x00000000
        /*08e0*/ 	.word	0x00000000
        /*08e4*/ 	.short	0x010a
        /*08e6*/ 	.byte	0xff
	.zero		1


	//   ....[126]....
        /*08e8*/ 	.word	0x00009770
        /*08ec*/ 	.word	0x00000000
        /*08f0*/ 	.word	0x000000a0
        /*08f4*/ 	.short	0x010a
        /*08f6*/ 	.byte	0xff
	.zero		1


	//   ....[127]....
        /*08f8*/ 	.word	0x000097d0
        /*08fc*/ 	.word	0x00000000
        /*0900*/ 	.word	0x00000098
        /*0904*/ 	.short	0x010a
        /*0906*/ 	.byte	0xff
	.zero		1


	//   ....[128]....
        /*0908*/ 	.word	0x00009830
        /*090c*/ 	.word	0x00000000
        /*0910*/ 	.word	0x00000070
        /*0914*/ 	.short	0x010a
        /*0916*/ 	.byte	0xff
	.zero		1


	//   ....[129]....
        /*0918*/ 	.word	0x00009890
        /*091c*/ 	.word	0x00000000
        /*0920*/ 	.word	0x00000078
        /*0924*/ 	.short	0x010a
        /*0926*/ 	.byte	0xff
	.zero		1


	//   ....[130]....
        /*0928*/ 	.word	0x000098f0
        /*092c*/ 	.word	0x00000000
        /*0930*/ 	.word	0x00000080
        /*0934*/ 	.short	0x010a
        /*0936*/ 	.byte	0xff
	.zero		1


	//   ....[131]....
        /*0938*/ 	.word	0x00009950
        /*093c*/ 	.word	0x00000000
        /*0940*/ 	.word	0x00000088
        /*0944*/ 	.short	0x010a
        /*0946*/ 	.byte	0xff
	.zero		1


	//   ....[132]....
        /*0948*/ 	.word	0x000099b0
        /*094c*/ 	.word	0x00000000
        /*0950*/ 	.word	0x00000070
        /*0954*/ 	.short	0x010a
        /*0956*/ 	.byte	0xff
	.zero		1


	//   ....[133]....
        /*0958*/ 	.word	0x00009a10
        /*095c*/ 	.word	0x00000000
        /*0960*/ 	.word	0x00000078
        /*0964*/ 	.short	0x010a
        /*0966*/ 	.byte	0xff
	.zero		1


	//   ....[134]....
        /*0968*/ 	.word	0x00009a70
        /*096c*/ 	.word	0x00000000
        /*0970*/ 	.word	0x00000080
        /*0974*/ 	.short	0x010a
        /*0976*/ 	.byte	0xff
	.zero		1


	//   ....[135]....
        /*0978*/ 	.word	0x00009ac0
        /*097c*/ 	.word	0x00000000
        /*0980*/ 	.word	0x000000a0
        /*0984*/ 	.short	0x010a
        /*0986*/ 	.byte	0xff
	.zero		1


	//   ....[136]....
        /*0988*/ 	.word	0x00009b10
        /*098c*/ 	.word	0x00000002
        /*0990*/ 	.word	0x00000050
        /*0994*/ 	.short	0x010a
        /*0996*/ 	.byte	0xff
	.zero		1


	//   ....[137]....
        /*0998*/ 	.word	0x00009b60
        /*099c*/ 	.word	0x00000071
        /*09a0*/ 	.word	0x000000c0
        /*09a4*/ 	.short	0x010a
        /*09a6*/ 	.byte	0xff
	.zero		1


	//   ....[138]....
        /*09a8*/ 	.word	0x00009bb0
        /*09ac*/ 	.word	0x00000000
        /*09b0*/ 	.word	0x00000050
        /*09b4*/ 	.short	0x010a
        /*09b6*/ 	.byte	0xff
	.zero		1


	//   ....[139]....
        /*09b8*/ 	.word	0x00009c00
        /*09bc*/ 	.word	0x00000000
        /*09c0*/ 	.word	0x00000050
        /*09c4*/ 	.short	0x010a
        /*09c6*/ 	.byte	0xff
	.zero		1


	//   ....[140]....
        /*09c8*/ 	.word	0x00009c50
        /*09cc*/ 	.word	0x00000000
        /*09d0*/ 	.word	0x00000050
        /*09d4*/ 	.short	0x010a
        /*09d6*/ 	.byte	0xff
	.zero		1


	//----- nvinfo : EIATTR_NUM_MBARRIERS
	.align		4
.L_48:
        /*09d8*/ 	.byte	0x03, 0x38
        /*09da*/ 	.short	0x0024


	//----- nvinfo : EIATTR_EXIT_INSTR_OFFSETS
	.align		4
        /*09dc*/ 	.byte	0x04, 0x1c
        /*09de*/ 	.short	(.L_50 - .L_49)


	//   ....[0]....
.L_49:
        /*09e0*/ 	.word	0x000025b0


	//   ....[1]....
        /*09e4*/ 	.word	0x00002aa0


	//   ....[2]....
        /*09e8*/ 	.word	0x00002b00


	//   ....[3]....
        /*09ec*/ 	.word	0x00003a60


	//   ....[4]....
        /*09f0*/ 	.word	0x00004a90


	//   ....[5]....
        /*09f4*/ 	.word	0x00004ad0


	//   ....[6]....
        /*09f8*/ 	.word	0x00009090


	//----- nvinfo : EIATTR_MAX_THREADS
	.align		4
.L_50:
        /*09fc*/ 	.byte	0x04, 0x05
        /*09fe*/ 	.short	(.L_52 - .L_51)
.L_51:
        /*0a00*/ 	.word	0x00000100
        /*0a04*/ 	.word	0x00000001
        /*0a08*/ 	.word	0x00000001


	//----- nvinfo : EIATTR_CRS_STACK_SIZE
	.align		4
.L_52:
        /*0a0c*/ 	.byte	0x04, 0x1e
        /*0a0e*/ 	.short	(.L_54 - .L_53)
.L_53:
        /*0a10*/ 	.word	0x00000000


	//----- nvinfo : EIATTR_CBANK_PARAM_SIZE
	.align		4
.L_54:
        /*0a14*/ 	.byte	0x03, 0x19
        /*0a16*/ 	.short	0x0800


	//----- nvinfo : EIATTR_PARAM_CBANK
	.align		4
        /*0a18*/ 	.byte	0x04, 0x0a
        /*0a1a*/ 	.short	(.L_56 - .L_55)
	.align		4
.L_55:
        /*0a1c*/ 	.word	index@(.nv.constant0._ZN7cutlass13device_kernelINS_4gemm6kernel13GemmUniversalIN4cute5tupleIJiiiiEEENS1_10collective13CollectiveMmaINS1_35MainloopSm100TmaUmmaWarpSpecializedILi5ELi2ELi4ENS5_IJNS4_1CILi1EEESB_SB_EEEEENS5_IJNSA_ILi64EEENSA_ILi256EEENSA_ILi128EEEEEENS_12float_e4m3_tENS5_IJlSB_lEEESI_SJ_NS4_8TiledMMAINS4_8MMA_AtomIJNS4_10MMA_TraitsINS4_19SM100_MMA_F8F6F4_SSEJSI_SI_fSE_SF_NS4_17integral_constantINS4_4UMMA5MajorELSQ_0EEESR_NSO_INSP_7ScaleInELSS_0EEEST_EEEEEENS4_6LayoutISC_NS5_IJNSA_ILi0EEESX_SX_EEEEENS5_IJNS4_10UnderscoreES10_S10_EEEEENS4_13SM90_TMA_LOADENS4_14ComposedLayoutINS4_7SwizzleILi3ELi4ELi3EEENS4_18smem_ptr_flag_bitsILi8EEENSW_INS5_IJNSA_ILi8EEESG_EEENS5_IJSG_SB_EEEEEEEvNS4_8identityES13_S1D_vS1E_EENS_8epilogue10collective18CollectiveEpilogueINS1G_23Sm100TmaWarpSpecializedILi4ELi2ELi32ELb0ELb0EEEJSH_NS5_IJNSW_ISE_SB_EES1L_EEESI_SJ_SI_SJ_NS1G_6fusion15FusionCallbacksIS1K_NS1N_17LinearCombinationISI_fSI_fLNS_15FloatRoundStyleE2EEESH_S1M_JEEENS4_5SM1004TMEM4LOAD26SM100_TMEM_LOAD_16dp32b32xES13_NS14_INS15_ILi2ELi4ELi3EEES18_NSW_INS5_IJS19_SE_EEENS5_IJSE_SB_EEEEEEENS4_39AutoVectorizingCopyWithAssumedAlignmentILi128EEENS4_14SM90_TMA_STOREES21_S23_S23_EEEvvEEEEvNT_6ParamsE)
        /*0a20*/ 	.short	0x0380
        /*0a22*/ 	.short	0x0800


	//----- nvinfo : EIATTR_SW_WAR
	.align		4
.L_56:
        /*0a24*/ 	.byte	0x04, 0x36
        /*0a26*/ 	.short	(.L_58 - .L_57)
.L_57:
        /*0a28*/ 	.word	0x00000008
.L_58:


//--------------------- .nv.callgraph             --------------------------
	.section	.nv.callgraph,"",@"SHT_CUDA_CALLGRAPH"
	.align	4
	.sectionentsize	8
	.align		4
        /*0000*/ 	.word	0x00000000
	.align		4
        /*0004*/ 	.word	0xffffffff
	.align		4
        /*0008*/ 	.word	index@(_ZN7cutlass13device_kernelINS_4gemm6kernel13GemmUniversalIN4cute5tupleIJiiiiEEENS1_10collective13CollectiveMmaINS1_35MainloopSm100TmaUmmaWarpSpecializedILi5ELi2ELi4ENS5_IJNS4_1CILi1EEESB_SB_EEEEENS5_IJNSA_ILi64EEENSA_ILi256EEENSA_ILi128EEEEEENS_12float_e4m3_tENS5_IJlSB_lEEESI_SJ_NS4_8TiledMMAINS4_8MMA_AtomIJNS4_10MMA_TraitsINS4_19SM100_MMA_F8F6F4_SSEJSI_SI_fSE_SF_NS4_17integral_constantINS4_4UMMA5MajorELSQ_0EEESR_NSO_INSP_7ScaleInELSS_0EEEST_EEEEEENS4_6LayoutISC_NS5_IJNSA_ILi0EEESX_SX_EEEEENS5_IJNS4_10UnderscoreES10_S10_EEEEENS4_13SM90_TMA_LOADENS4_14ComposedLayoutINS4_7SwizzleILi3ELi4ELi3EEENS4_18smem_ptr_flag_bitsILi8EEENSW_INS5_IJNSA_ILi8EEESG_EEENS5_IJSG_SB_EEEEEEEvNS4_8identityES13_S1D_vS1E_EENS_8epilogue10collective18CollectiveEpilogueINS1G_23Sm100TmaWarpSpecializedILi4ELi2ELi32ELb0ELb0EEEJSH_NS5_IJNSW_ISE_SB_EES1L_EEESI_SJ_SI_SJ_NS1G_6fusion15FusionCallbacksIS1K_NS1N_17LinearCombinationISI_fSI_fLNS_15FloatRoundStyleE2EEESH_S1M_JEEENS4_5SM1004TMEM4LOAD26SM100_TMEM_LOAD_16dp32b32xES13_NS14_INS15_ILi2ELi4ELi3EEES18_NSW_INS5_IJS19_SE_EEENS5_IJSE_SB_EEEEEEENS4_39AutoVectorizingCopyWithAssumedAlignmentILi128EEENS4_14SM90_TMA_STOREES21_S23_S23_EEEvvEEEEvNT_6ParamsE)
	.align		4
        /*000c*/ 	.word	index@(__assertfail)
	.align		4
        /*0010*/ 	.word	0x00000000
	.align		4
        /*0014*/ 	.word	0xfffffffe
	.align		4
        /*0018*/ 	.word	0x00000000
	.align		4
        /*001c*/ 	.word	0xfffffffd
	.align		4
        /*0020*/ 	.word	0x00000000
	.align		4
        /*0024*/ 	.word	0xfffffffc


//--------------------- .nv.constant4             --------------------------
	.section	.nv.constant4,"a",@progbits
	.align	8
	.align		8
.nv.constant4:
        /*0000*/ 	.dword	__assertfail
	.align		8
        /*0008*/ 	.dword	__unnamed_1
	.align		8
        /*0010*/ 	.dword	__unnamed_2
	.align		8
        /*0018*/ 	.dword	__unnamed_3
	.align		8
        /*0020*/ 	.dword	_ZN39_INTERNAL_bffbf9fa_4_k_cu_50ed9961_73714cuda3std3__45__cpo5beginE
	.align		8
        /*0028*/ 	.dword	_ZN39_INTERNAL_bffbf9fa_4_k_cu_50ed9961_73714cuda3std3__45__cpo3endE
	.align		8
        /*0030*/ 	.dword	_ZN39_INTERNAL_bffbf9fa_4_k_cu_50ed9961_73714cuda3std3__45__cpo6cbeginE
	.align		8
        /*0038*/ 	.dword	_ZN39_INTERNAL_bffbf9fa_4_k_cu_50ed9961_73714cuda3std3__45__cpo4cendE
	.align		8
        /*0040*/ 	.dword	_ZN39_INTERNAL_bffbf9fa_4_k_cu_50ed9961_73714cuda3std3__441_GLOBAL__N__bffbf9fa_4_k_cu_50ed9961_73716ignoreE
	.align		8
        /*0048*/ 	.dword	_ZN39_INTERNAL_bffbf9fa_4_k_cu_50ed9961_73714cuda3std3__419piecewise_constructE
	.align		8
        /*0050*/ 	.dword	_ZN39_INTERNAL_bffbf9fa_4_k_cu_50ed9961_73714cuda3std3__48in_placeE
	.align		8
        /*0058*/ 	.dword	_ZN39_INTERNAL_bffbf9fa_4_k_cu_50ed9961_73714cuda3std6ranges3__45__cpo4swapE
	.align		8
        /*0060*/ 	.dword	_ZN39_INTERNAL_bffbf9fa_4_k_cu_50ed9961_73714cuda3std6ranges3__45__cpo9iter_moveE
	.align		8
        /*0068*/ 	.dword	_ZN39_INTERNAL_bffbf9fa_4_k_cu_50ed9961_73714cute7productE
	.align		8
        /*0070*/ 	.dword	_ZN39_INTERNAL_bffbf9fa_4_k_cu_50ed9961_73714cute1_E
	.align		8
        /*0078*/ 	.dword	$str$25
	.align		8
        /*0080*/ 	.dword	$str$26
	.align		8
        /*0088*/ 	.dword	$str$27
	.align		8
        /*0090*/ 	.dword	$str$28


//--------------------- .text._ZN7cutlass13device_kernelINS_4gemm6kernel13GemmUniversalIN4cute5tupleIJiiiiEEENS1_10collective13CollectiveMmaINS1_35MainloopSm100TmaUmmaWarpSpecializedILi5ELi2ELi4ENS5_IJNS4_1CILi1EEESB_SB_EEEEENS5_IJNSA_ILi64EEENSA_ILi256EEENSA_ILi128EEEEEENS_12float_e4m3_tENS5_IJlSB_lEEESI_SJ_NS4_8TiledMMAINS4_8MMA_AtomIJNS4_10MMA_TraitsINS4_19SM100_MMA_F8F6F4_SSEJSI_SI_fSE_SF_NS4_17integral_constantINS4_4UMMA5MajorELSQ_0EEESR_NSO_INSP_7ScaleInELSS_0EEEST_EEEEEENS4_6LayoutISC_NS5_IJNSA_ILi0EEESX_SX_EEEEENS5_IJNS4_10UnderscoreES10_S10_EEEEENS4_13SM90_TMA_LOADENS4_14ComposedLayoutINS4_7SwizzleILi3ELi4ELi3EEENS4_18smem_ptr_flag_bitsILi8EEENSW_INS5_IJNSA_ILi8EEESG_EEENS5_IJSG_SB_EEEEEEEvNS4_8identityES13_S1D_vS1E_EENS_8epilogue10collective18CollectiveEpilogueINS1G_23Sm100TmaWarpSpecializedILi4ELi2ELi32ELb0ELb0EEEJSH_NS5_IJNSW_ISE_SB_EES1L_EEESI_SJ_SI_SJ_NS1G_6fusion15FusionCallbacksIS1K_NS1N_17LinearCombinationISI_fSI_fLNS_15FloatRoundStyleE2EEESH_S1M_JEEENS4_5SM1004TMEM4LOAD26SM100_TMEM_LOAD_16dp32b32xES13_NS14_INS15_ILi2ELi4ELi3EEES18_NSW_INS5_IJS19_SE_EEENS5_IJSE_SB_EEEEEEENS4_39AutoVectorizingCopyWithAssumedAlignmentILi128EEENS4_14SM90_TMA_STOREES21_S23_S23_EEEvvEEEEvNT_6ParamsE --------------------------
	.section	.text._ZN7cutlass13device_kernelINS_4gemm6kernel13GemmUniversalIN4cute5tupleIJiiiiEEENS1_10collective13CollectiveMmaINS1_35MainloopSm100TmaUmmaWarpSpecializedILi5ELi2ELi4ENS5_IJNS4_1CILi1EEESB_SB_EEEEENS5_IJNSA_ILi64EEENSA_ILi256EEENSA_ILi128EEEEEENS_12float_e4m3_tENS5_IJlSB_lEEESI_SJ_NS4_8TiledMMAINS4_8MMA_AtomIJNS4_10MMA_TraitsINS4_19SM100_MMA_F8F6F4_SSEJSI_SI_fSE_SF_NS4_17integral_constantINS4_4UMMA5MajorELSQ_0EEESR_NSO_INSP_7ScaleInELSS_0EEEST_EEEEEENS4_6LayoutISC_NS5_IJNSA_ILi0EEESX_SX_EEEEENS5_IJNS4_10UnderscoreES10_S10_EEEEENS4_13SM90_TMA_LOADENS4_14ComposedLayoutINS4_7SwizzleILi3ELi4ELi3EEENS4_18smem_ptr_flag_bitsILi8EEENSW_INS5_IJNSA_ILi8EEESG_EEENS5_IJSG_SB_EEEEEEEvNS4_8identityES13_S1D_vS1E_EENS_8epilogue10collective18CollectiveEpilogueINS1G_23Sm100TmaWarpSpecializedILi4ELi2ELi32ELb0ELb0EEEJSH_NS5_IJNSW_ISE_SB_EES1L_EEESI_SJ_SI_SJ_NS1G_6fusion15FusionCallbacksIS1K_NS1N_17LinearCombinationISI_fSI_fLNS_15FloatRoundStyleE2EEESH_S1M_JEEENS4_5SM1004TMEM4LOAD26SM100_TMEM_LOAD_16dp32b32xES13_NS14_INS15_ILi2ELi4ELi3EEES18_NSW_INS5_IJS19_SE_EEENS5_IJSE_SB_EEEEEEENS4_39AutoVectorizingCopyWithAssumedAlignmentILi128EEENS4_14SM90_TMA_STOREES21_S23_S23_EEEvvEEEEvNT_6ParamsE,"ax",@progbits
	.align	128
.text._ZN7cutlass13device_kernelINS_4gemm6kernel13GemmUniversalIN4cute5tupleIJiiiiEEENS1_10collective13CollectiveMmaINS1_35MainloopSm100TmaUmmaWarpSpecializedILi5ELi2ELi4ENS5_IJNS4_1CILi1EEESB_SB_EEEEENS5_IJNSA_ILi64EEENSA_ILi256EEENSA_ILi128EEEEEENS_12float_e4m3_tENS5_IJlSB_lEEESI_SJ_NS4_8TiledMMAINS4_8MMA_AtomIJNS4_10MMA_TraitsINS4_19SM100_MMA_F8F6F4_SSEJSI_SI_fSE_SF_NS4_17integral_constantINS4_4UMMA5MajorELSQ_0EEESR_NSO_INSP_7ScaleInELSS_0EEEST_EEEEEENS4_6LayoutISC_NS5_IJNSA_ILi0EEESX_SX_EEEEENS5_IJNS4_10UnderscoreES10_S10_EEEEENS4_13SM90_TMA_LOADENS4_14ComposedLayoutINS4_7SwizzleILi3ELi4ELi3EEENS4_18smem_ptr_flag_bitsILi8EEENSW_INS5_IJNSA_ILi8EEESG_EEENS5_IJSG_SB_EEEEEEEvNS4_8identityES13_S1D_vS1E_EENS_8epilogue10collective18CollectiveEpilogueINS1G_23Sm100TmaWarpSpecializedILi4ELi2ELi32ELb0ELb0EEEJSH_NS5_IJNSW_ISE_SB_EES1L_EEESI_SJ_SI_SJ_NS1G_6fusion15FusionCallbacksIS1K_NS1N_17LinearCombinationISI_fSI_fLNS_15FloatRoundStyleE2EEESH_S1M_JEEENS4_5SM1004TMEM4LOAD26SM100_TMEM_LOAD_16dp32b32xES13_NS14_INS15_ILi2ELi4ELi3EEES18_NSW_INS5_IJS19_SE_EEENS5_IJSE_SB_EEEEEEENS4_39AutoVectorizingCopyWithAssumedAlignmentILi128EEENS4_14SM90_TMA_STOREES21_S23_S23_EEEvvEEEEvNT_6ParamsE:
        .type           _ZN7cutlass13device_kernelINS_4gemm6kernel13GemmUniversalIN4cute5tupleIJiiiiEEENS1_10collective13CollectiveMmaINS1_35MainloopSm100TmaUmmaWarpSpecializedILi5ELi2ELi4ENS5_IJNS4_1CILi1EEESB_SB_EEEEENS5_IJNSA_ILi64EEENSA_ILi256EEENSA_ILi128EEEEEENS_12float_e4m3_tENS5_IJlSB_lEEESI_SJ_NS4_8TiledMMAINS4_8MMA_AtomIJNS4_10MMA_TraitsINS4_19SM100_MMA_F8F6F4_SSEJSI_SI_fSE_SF_NS4_17integral_constantINS4_4UMMA5MajorELSQ_0EEESR_NSO_INSP_7ScaleInELSS_0EEEST_EEEEEENS4_6LayoutISC_NS5_IJNSA_ILi0EEESX_SX_EEEEENS5_IJNS4_10UnderscoreES10_S10_EEEEENS4_13SM90_TMA_LOADENS4_14ComposedLayoutINS4_7SwizzleILi3ELi4ELi3EEENS4_18smem_ptr_flag_bitsILi8EEENSW_INS5_IJNSA_ILi8EEESG_EEENS5_IJSG_SB_EEEEEEEvNS4_8identityES13_S1D_vS1E_EENS_8epilogue10collective18CollectiveEpilogueINS1G_23Sm100TmaWarpSpecializedILi4ELi2ELi32ELb0ELb0EEEJSH_NS5_IJNSW_ISE_SB_EES1L_EEESI_SJ_SI_SJ_NS1G_6fusion15FusionCallbacksIS1K_NS1N_17LinearCombinationISI_fSI_fLNS_15FloatRoundStyleE2EEESH_S1M_JEEENS4_5SM1004TMEM4LOAD26SM100_TMEM_LOAD_16dp32b32xES13_NS14_INS15_ILi2ELi4ELi3EEES18_NSW_INS5_IJS19_SE_EEENS5_IJSE_SB_EEEEEEENS4_39AutoVectorizingCopyWithAssumedAlignmentILi128EEENS4_14SM90_TMA_STOREES21_S23_S23_EEEvvEEEEvNT_6ParamsE,@function
        .size           _ZN7cutlass13device_kernelINS_4gemm6kernel13GemmUniversalIN4cute5tupleIJiiiiEEENS1_10collective13CollectiveMmaINS1_35MainloopSm100TmaUmmaWarpSpecializedILi5ELi2ELi4ENS5_IJNS4_1CILi1EEESB_SB_EEEEENS5_IJNSA_ILi64EEENSA_ILi256EEENSA_ILi128EEEEEENS_12float_e4m3_tENS5_IJlSB_lEEESI_SJ_NS4_8TiledMMAINS4_8MMA_AtomIJNS4_10MMA_TraitsINS4_19SM100_MMA_F8F6F4_SSEJSI_SI_fSE_SF_NS4_17integral_constantINS4_4UMMA5MajorELSQ_0EEESR_NSO_INSP_7ScaleInELSS_0EEEST_EEEEEENS4_6LayoutISC_NS5_IJNSA_ILi0EEESX_SX_EEEEENS5_IJNS4_10UnderscoreES10_S10_EEEEENS4_13SM90_TMA_LOADENS4_14ComposedLayoutINS4_7SwizzleILi3ELi4ELi3EEENS4_18smem_ptr_flag_bitsILi8EEENSW_INS5_IJNSA_ILi8EEESG_EEENS5_IJSG_SB_EEEEEEEvNS4_8identityES13_S1D_vS1E_EENS_8epilogue10collective18CollectiveEpilogueINS1G_23Sm100TmaWarpSpecializedILi4ELi2ELi32ELb0ELb0EEEJSH_NS5_IJNSW_ISE_SB_EES1L_EEESI_SJ_SI_SJ_NS1G_6fusion15FusionCallbacksIS1K_NS1N_17LinearCombinationISI_fSI_fLNS_15FloatRoundStyleE2EEESH_S1M_JEEENS4_5SM1004TMEM4LOAD26SM100_TMEM_LOAD_16dp32b32xES13_NS14_INS15_ILi2ELi4ELi3EEES18_NSW_INS5_IJS19_SE_EEENS5_IJSE_SB_EEEEEEENS4_39AutoVectorizingCopyWithAssumedAlignmentILi128EEENS4_14SM90_TMA_STOREES21_S23_S23_EEEvvEEEEvNT_6ParamsE,(.L_x_173 - _ZN7cutlass13device_kernelINS_4gemm6kernel13GemmUniversalIN4cute5tupleIJiiiiEEENS1_10collective13CollectiveMmaINS1_35MainloopSm100TmaUmmaWarpSpecializedILi5ELi2ELi4ENS5_IJNS4_1CILi1EEESB_SB_EEEEENS5_IJNSA_ILi64EEENSA_ILi256EEENSA_ILi128EEEEEENS_12float_e4m3_tENS5_IJlSB_lEEESI_SJ_NS4_8TiledMMAINS4_8MMA_AtomIJNS4_10MMA_TraitsINS4_19SM100_MMA_F8F6F4_SSEJSI_SI_fSE_SF_NS4_17integral_constantINS4_4UMMA5MajorELSQ_0EEESR_NSO_INSP_7ScaleInELSS_0EEEST_EEEEEENS4_6LayoutISC_NS5_IJNSA_ILi0EEESX_SX_EEEEENS5_IJNS4_10UnderscoreES10_S10_EEEEENS4_13SM90_TMA_LOADENS4_14ComposedLayoutINS4_7SwizzleILi3ELi4ELi3EEENS4_18smem_ptr_flag_bitsILi8EEENSW_INS5_IJNSA_ILi8EEESG_EEENS5_IJSG_SB_EEEEEEEvNS4_8identityES13_S1D_vS1E_EENS_8epilogue10collective18CollectiveEpilogueINS1G_23Sm100TmaWarpSpecializedILi4ELi2ELi32ELb0ELb0EEEJSH_NS5_IJNSW_ISE_SB_EES1L_EEESI_SJ_SI_SJ_NS1G_6fusion15FusionCallbacksIS1K_NS1N_17LinearCombinationISI_fSI_fLNS_15FloatRoundStyleE2EEESH_S1M_JEEENS4_5SM1004TMEM4LOAD26SM100_TMEM_LOAD_16dp32b32xES13_NS14_INS15_ILi2ELi4ELi3EEES18_NSW_INS5_IJS19_SE_EEENS5_IJSE_SB_EEEEEEENS4_39AutoVectorizingCopyWithAssumedAlignmentILi128EEENS4_14SM90_TMA_STOREES21_S23_S23_EEEvvEEEEvNT_6ParamsE)
        .other          _ZN7cutlass13device_kernelINS_4gemm6kernel13GemmUniversalIN4cute5tupleIJiiiiEEENS1_10collective13CollectiveMmaINS1_35MainloopSm100TmaUmmaWarpSpecializedILi5ELi2ELi4ENS5_IJNS4_1CILi1EEESB_SB_EEEEENS5_IJNSA_ILi64EEENSA_ILi256EEENSA_ILi128EEEEEENS_12float_e4m3_tENS5_IJlSB_lEEESI_SJ_NS4_8TiledMMAINS4_8MMA_AtomIJNS4_10MMA_TraitsINS4_19SM100_MMA_F8F6F4_SSEJSI_SI_fSE_SF_NS4_17integral_constantINS4_4UMMA5MajorELSQ_0EEESR_NSO_INSP_7ScaleInELSS_0EEEST_EEEEEENS4_6LayoutISC_NS5_IJNSA_ILi0EEESX_SX_EEEEENS5_IJNS4_10UnderscoreES10_S10_EEEEENS4_13SM90_TMA_LOADENS4_14ComposedLayoutINS4_7SwizzleILi3ELi4ELi3EEENS4_18smem_ptr_flag_bitsILi8EEENSW_INS5_IJNSA_ILi8EEESG_EEENS5_IJSG_SB_EEEEEEEvNS4_8identityES13_S1D_vS1E_EENS_8epilogue10collective18CollectiveEpilogueINS1G_23Sm100TmaWarpSpecializedILi4ELi2ELi32ELb0ELb0EEEJSH_NS5_IJNSW_ISE_SB_EES1L_EEESI_SJ_SI_SJ_NS1G_6fusion15FusionCallbacksIS1K_NS1N_17LinearCombinationISI_fSI_fLNS_15FloatRoundStyleE2EEESH_S1M_JEEENS4_5SM1004TMEM4LOAD26SM100_TMEM_LOAD_16dp32b32xES13_NS14_INS15_ILi2ELi4ELi3EEES18_NSW_INS5_IJS19_SE_EEENS5_IJSE_SB_EEEEEEENS4_39AutoVectorizingCopyWithAssumedAlignmentILi128EEENS4_14SM90_TMA_STOREES21_S23_S23_EEEvvEEEEvNT_6ParamsE,@"STO_CUDA_ENTRY STV_DEFAULT"
_ZN7cutlass13device_kernelINS_4gemm6kernel13GemmUniversalIN4cute5tupleIJiiiiEEENS1_10collective13CollectiveMmaINS1_35MainloopSm100TmaUmmaWarpSpecializedILi5ELi2ELi4ENS5_IJNS4_1CILi1EEESB_SB_EEEEENS5_IJNSA_ILi64EEENSA_ILi256EEENSA_ILi128EEEEEENS_12float_e4m3_tENS5_IJlSB_lEEESI_SJ_NS4_8TiledMMAINS4_8MMA_AtomIJNS4_10MMA_TraitsINS4_19SM100_MMA_F8F6F4_SSEJSI_SI_fSE_SF_NS4_17integral_constantINS4_4UMMA5MajorELSQ_0EEESR_NSO_INSP_7ScaleInELSS_0EEEST_EEEEEENS4_6LayoutISC_NS5_IJNSA_ILi0EEESX_SX_EEEEENS5_IJNS4_10UnderscoreES10_S10_EEEEENS4_13SM90_TMA_LOADENS4_14ComposedLayoutINS4_7SwizzleILi3ELi4ELi3EEENS4_18smem_ptr_flag_bitsILi8EEENSW_INS5_IJNSA_ILi8EEESG_EEENS5_IJSG_SB_EEEEEEEvNS4_8identityES13_S1D_vS1E_EENS_8epilogue10collective18CollectiveEpilogueINS1G_23Sm100TmaWarpSpecializedILi4ELi2ELi32ELb0ELb0EEEJSH_NS5_IJNSW_ISE_SB_EES1L_EEESI_SJ_SI_SJ_NS1G_6fusion15FusionCallbacksIS1K_NS1N_17LinearCombinationISI_fSI_fLNS_15FloatRoundStyleE2EEESH_S1M_JEEENS4_5SM1004TMEM4LOAD26SM100_TMEM_LOAD_16dp32b32xES13_NS14_INS15_ILi2ELi4ELi3EEES18_NSW_INS5_IJS19_SE_EEENS5_IJSE_SB_EEEEEEENS4_39AutoVectorizingCopyWithAssumedAlignmentILi128EEENS4_14SM90_TMA_STOREES21_S23_S23_EEEvvEEEEvNT_6ParamsE:
[----:B------:R-:W1:Y:S01]  /*0000*/  LDC R1, c[0x0][0x37c] ;  /* 0x0000df00ff017b82 */ /* 0x000e620000000800 */
[----:B------:R-:W2:Y:S01]  /*0010*/  S2R R108, SR_TID.X ;  /* 0x00000000006c7919 */ /* 0x000ea20000002100 */
[----:B------:R-:W3:Y:S01]  /*0020*/  LDCU.64 UR4, c[0x0][0x890] ;  /* 0x00011200ff0477ac */ /* 0x000ee20008000a00 */
[----:B------:R-:W-:Y:S02]  /*0030*/  PRMT R96, RZ, 0x7610, R96 ;  /* 0x00007610ff607816 */ /* 0x000fe40000000060 */
[----:B------:R-:W-:Y:S01]  /*0040*/  ELECT P5, URZ, PT ;  /* 0x0000000000ff782f */ /* 0x000fe200038a0000 */
[----:B------:R-:W4:Y:S01]  /*0050*/  LDCU.64 UR46, c[0x0][0x358] ;  /* 0x00006b00ff2e77ac */ /* 0x000f220008000a00 */
[----:B---3--:R-:W-:-:S04]  /*0060*/  UISETP.NE.U32.AND UP0, UPT, UR4, URZ, UPT ;  /* 0x000000ff0400728c */ /* 0x008fc8000bf05070 */
[----:B------:R-:W-:Y:S01]  /*0070*/  UISETP.NE.AND.EX UP0, UPT, UR5, URZ, UPT, UP0 ;  /* 0x000000ff0500728c */ /* 0x000fe2000bf05300 */
[----:B--2---:R-:W-:-:S05]  /*0080*/  SHF.R.U32.HI R101, RZ, 0x5, R108 ;  /* 0x00000005ff657819 */ /* 0x004fca000001166c */
[----:B------:R-:W2:Y:S02]  /*0090*/  SHFL.IDX PT, R0, R101, RZ, 0x1f ;  /* 0x00001fff65007589 */ /* 0x000ea400000e0000 */
[----:B--2---:R-:W-:Y:S01]  /*00a0*/  R2UR UR8, R0 ;  /* 0x00000000000872ca */ /* 0x004fe200000e0000 */
[----:B-1--4-:R-:W-:-:S14]  /*00b0*/  BRA.U UP0, `(.L_x_0) ;  /* 0x00000001002c7547 */ /* 0x012fdc000b800000 */
[----:B------:R-:W1:Y:S02]  /*00c0*/  LDCU.64 UR6, c[0x0][0x888] ;  /* 0x00011100ff0677ac */ /* 0x000e640008000a00 */
[----:B-1----:R-:W-:-:S04]  /*00d0*/  UISETP.NE.U32.AND UP0, UPT, UR6, URZ, UPT ;  /* 0x000000ff0600728c */ /* 0x002fc8000bf05070 */
[----:B------:R-:W-:-:S09]  /*00e0*/  UISETP.NE.AND.EX UP0, UPT, UR7, URZ, UPT, UP0 ;  /* 0x000000ff0700728c */ /* 0x000fd2000bf05300 */
[----:B------:R-:W-:Y:S05]  /*00f0*/  BRA.U !UP0, `(.L_x_1) ;  /* 0x0000000108107547 */ /* 0x000fea000b800000 */
[----:B------:R-:W1:Y:S02]  /*0100*/  LDC.64 R2, c[0x0][0x888] ;  /* 0x00022200ff027b82 */ /* 0x000e640000000a00 */
[----:B-1----:R1:W5:Y:S01]  /*0110*/  LDG.E R49, desc[UR46][R2.64] ;  /* 0x0000002e02317981 */ /* 0x002362000c1e1900 */
[----:B------:R-:W-:Y:S01]  /*0120*/  HFMA2 R96, -RZ, RZ, 0, 5.9604644775390625e-08 ;  /* 0x00000001ff607431 */ /* 0x000fe200000001ff */
[----:B------:R-:W-:Y:S05]  /*0130*/  BRA `(.L_x_0) ;  /* 0x00000000000c7947 */ /* 0x000fea0003800000 */
.L_x_1:
[----:B------:R-:W1:Y:S01]  /*0140*/  LDCU UR6, c[0x0][0x880] ;  /* 0x00011000ff0677ac */ /* 0x000e620008000800 */
[----:B------:R-:W-:Y:S01]  /*0150*/  HFMA2 R96, -RZ, RZ, 0, 5.9604644775390625e-08 ;  /* 0x00000001ff607431 */ /* 0x000fe200000001ff */
[----:B-1----:R-:W-:-:S07]  /*0160*/  MOV R49, UR6 ;  /* 0x0000000600317c02 */ /* 0x002fce0008000f00 */
.L_x_0:
[----:B------:R-:W2:Y:S02]  /*0170*/  LDCU.64 UR6, c[0x0][0x8b0] ;  /* 0x00011600ff0677ac */ /* 0x000ea40008000a00 */
[----:B--2---:R-:W-:-:S04]  /*0180*/  UISETP.NE.U32.AND UP0, UPT, UR6, URZ, UPT ;  /* 0x000000ff0600728c */ /* 0x004fc8000bf05070 */
[----:B------:R-:W-:-:S09]  /*0190*/  UISETP.NE.AND.EX UP0, UPT, UR7, URZ, UPT, UP0 ;  /* 0x000000ff0700728c */ /* 0x000fd2000bf05300 */
[----:B------:R-:W-:Y:S05]  /*01a0*/  BRA.U UP0, `(.L_x_2) ;  /* 0x0000000100247547 */ /* 0x000fea000b800000 */
[----:B------:R-:W2:Y:S02]  /*01b0*/  LDCU.64 UR6, c[0x0][0x8a8] ;  /* 0x00011500ff0677ac */ /* 0x000ea40008000a00 */
[----:B--2---:R-:W-:-:S04]  /*01c0*/  UISETP.NE.U32.AND UP0, UPT, UR6, URZ, UPT ;  /* 0x000000ff0600728c */ /* 0x004fc8000bf05070 */
[----:B------:R-:W-:-:S09]  /*01d0*/  UISETP.NE.AND.EX UP0, UPT, UR7, URZ, UPT, UP0 ;  /* 0x000000ff0700728c */ /* 0x000fd2000bf05300 */
[----:B------:R-:W-:Y:S05]  /*01e0*/  BRA.U !UP0, `(.L_x_3) ;  /* 0x00000001080c7547 */ /* 0x000fea000b800000 */
[----:B-1----:R-:W1:Y:S02]  /*01f0*/  LDC.64 R2, c[0x0][0x8a8] ;  /* 0x00022a00ff027b82 */ /* 0x002e640000000a00 */
[----:B-1----:R2:W5:Y:S01]  /*0200*/  LDG.E R47, desc[UR46][R2.64] ;  /* 0x0000002e022f7981 */ /* 0x002562000c1e1900 */
[----:B------:R-:W-:Y:S05]  /*0210*/  BRA `(.L_x_2) ;  /* 0x0000000000087947 */ /* 0x000fea0003800000 */
.L_x_3:
[----:B------:R-:W2:Y:S02]  /*0220*/  LDCU UR6, c[0x0][0x8a0] ;  /* 0x00011400ff0677ac */ /* 0x000ea40008000800 */
[----:B--2---:R-:W-:Y:S02]  /*0230*/  MOV R47, UR6 ;  /* 0x00000006002f7c02 */ /* 0x004fe40008000f00 */
.L_x_2:
[----:B------:R-:W-:Y:S01]  /*0240*/  IMAD.U32 R0, RZ, RZ, UR8 ;  /* 0x00000008ff007e24 */ /* 0x000fe2000f8e00ff */
[----:B------:R-:W-:Y:S04]  /*0250*/  BSSY.RECONVERGENT B0, `(.L_x_4) ;  /* 0x000000c000007945 */ /* 0x000fe80003800200 */
[C---:B------:R-:W-:Y:S02]  /*0260*/  ISETP.NE.OR P1, PT, R0.reuse, 0x1, !P5 ;  /* 0x000000010000780c */ /* 0x040fe40006f25670 */
[----:B------:R-:W-:-:S11]  /*0270*/  ISETP.NE.OR P0, PT, R0, 0x3, !P5 ;  /* 0x000000030000780c */ /* 0x000fd60006f05670 */
[----:B------:R-:W-:Y:S05]  /*0280*/  @P1 BRA `(.L_x_5) ;  /* 0x0000000000201947 */ /* 0x000fea0003800000 */
[----:B------:R-:W3:Y:S02]  /*0290*/  LDCU.64 UR6, c[0x0][0x348] ;  /* 0x00006900ff0677ac */ /* 0x000ee40008000a00 */
[----:B---3--:R-:W-:Y:S02]  /*02a0*/  UIADD3 UR10, UP1, UPT, UR6, 0x80, URZ ;  /* 0x00000080060a7890 */ /* 0x008fe4000ff3e0ff */
[----:B------:R-:W-:Y:S02]  /*02b0*/  UIADD3 UR6, UP0, UPT, UR6, 0x180, URZ ;  /* 0x0000018006067890 */ /* 0x000fe4000ff1e0ff */
[----:B------:R-:W-:Y:S02]  /*02c0*/  UIADD3.X UR11, UPT, UPT, URZ, UR7, URZ, UP1, !UPT ;  /* 0x00000007ff0b7290 */ /* 0x000fe40008ffe4ff */
[----:B------:R-:W-:-:S07]  /*02d0*/  UIADD3.X UR7, UPT, UPT, URZ, UR7, URZ, UP0, !UPT ;  /* 0x00000007ff077290 */ /* 0x000fce00087fe4ff */
[----:B------:R3:W-:Y:S02]  /*02e0*/  UTMACCTL.PF [UR10] ;  /* 0x000000000a0079b9 */ /* 0x0007e40008040000 */
[----:B------:R3:W-:Y:S02]  /*02f0*/  UTMACCTL.PF [UR6] ;  /* 0x00000000060079b9 */ /* 0x0007e40008040000 */
[----:B---3--:R-:W-:Y:S01]  /*0300*/  NOP ;  /* 0x0000000000007918 */ /* 0x008fe20000000000 */
.L_x_5:
[----:B------:R-:W-:Y:S05]  /*0310*/  BSYNC.RECONVERGENT B0 ;  /* 0x0000000000007941 */ /* 0x000fea0003800200 */
.L_x_4:
[----:B------:R-:W-:Y:S04]  /*0320*/  BSSY.RECONVERGENT B0, `(.L_x_6) ;  /* 0x000000a000007945 */ /* 0x000fe80003800200 */
        /* <DEDUP_REMOVED lines=9> */
.L_x_7:
[----:B------:R-:W-:Y:S05]  /*03c0*/  BSYNC.RECONVERGENT B0 ;  /* 0x0000000000007941 */ /* 0x000fea0003800200 */
.L_x_6:
[----:B------:R-:W3:Y:S01]  /*03d0*/  LDCU.64 UR6, c[0x0][0x888] ;  /* 0x00011100ff0677ac */ /* 0x000ee20008000a00 */
[----:B------:R-:W-:Y:S02]  /*03e0*/  UISETP.EQ.U32.AND UP1, UPT, UR4, URZ, UPT ;  /* 0x000000ff0400728c */ /* 0x000fe4000bf22070 */
[----:B------:R-:W-:Y:S02]  /*03f0*/  UPLOP3.LUT UP2, UPT, UPT, UPT, UPT, 0x80, 0x8 ;  /* 0x000000000008789c */ /* 0x000fe40003f4f070 */
[----:B---3--:R-:W-:-:S04]  /*0400*/  UISETP.NE.U32.AND UP0, UPT, UR6, URZ, UPT ;  /* 0x000000ff0600728c */ /* 0x008fc8000bf05070 */
[----:B------:R-:W-:-:S04]  /*0410*/  UISETP.NE.AND.EX UP0, UPT, UR7, URZ, UPT, UP0 ;  /* 0x000000ff0700728c */ /* 0x000fc8000bf05300 */
[----:B------:R-:W-:-:S04]  /*0420*/  UISETP.EQ.OR.EX UP3, UPT, UR5, URZ, !UP0, UP1 ;  /* 0x000000ff0500728c */ /* 0x000fc8000c762710 */
[----:B------:R-:W-:-:S05]  /*0430*/  UP2UR UR50, UPR, URZ, 0x8 ;  /* 0x00000008ff327883 */ /* 0x000fca0008000000 */
[----:B------:R-:W-:Y:S07]  /*0440*/  BRA.U !UP3, `(.L_x_8) ;  /* 0x000000010b207547 */ /* 0x000fee000b800000 */
[----:B------:R-:W-:Y:S01]  /*0450*/  UISETP.NE.U32.AND UP2, UPT, UR4, URZ, UPT ;  /* 0x000000ff0400728c */ /* 0x000fe2000bf45070 */
[----:B-----5:R-:W-:Y:S01]  /*0460*/  FSETP.NEU.AND P0, PT, R49, RZ, PT ;  /* 0x000000ff3100720b */ /* 0x020fe20003f0d000 */
[----:B------:R-:W-:Y:S02]  /*0470*/  USEL UR4, URZ, 0xffffffff, UP0 ;  /* 0xffffffffff047887 */ /* 0x000fe40008000000 */
[----:B------:R-:W-:-:S10]  /*0480*/  UISETP.NE.AND.EX UP2, UPT, UR5, URZ, UPT, UP2 ;  /* 0x000000ff0500728c */ /* 0x000fd4000bf45320 */
[----:B------:R-:W-:Y:S01]  /*0490*/  VOTEU.ANY UP1, P0 ;  /* 0x0000000000ff7886 */ /* 0x000fe20000020100 */
[----:B------:R-:W-:-:S04]  /*04a0*/  @!UP2 USEL UR4, URZ, 0xffffffff, UP1 ;  /* 0xffffffffff04a887 */ /* 0x000fc80008800000 */
[----:B------:R-:W-:-:S04]  /*04b0*/  ULOP3.LUT UR4, UR4, 0x1, URZ, 0xc0, !UPT ;  /* 0x0000000104047892 */ /* 0x000fc8000f8ec0ff */
[----:B------:R-:W-:-:S11]  /*04c0*/  UISETP.NE.U32.AND UP2, UPT, UR4, 0x1, UPT ;  /* 0x000000010400788c */ /* 0x000fd6000bf45070 */
.L_x_8:
[----:B-12---:R-:W1:Y:S01]  /*04d0*/  SHFL.IDX PT, R2, R101, RZ, 0x1f ;  /* 0x00001fff65027589 */ /* 0x006e6200000e0000 */
[----:B------:R-:W-:-:S04]  /*04e0*/  UISETP.NE.AND UP1, UPT, UR8, 0x2, UPT ;  /* 0x000000020800788c */ /* 0x000fc8000bf25270 */
[----:B------:R-:W-:Y:S01]  /*04f0*/  USEL UR6, URZ, 0x1, UP1 ;  /* 0x00000001ff067887 */ /* 0x000fe20008800000 */
[----:B-1----:R-:W-:-:S13]  /*0500*/  ISETP.NE.AND P0, PT, R2, RZ, PT ;  /* 0x000000ff0200720c */ /* 0x002fda0003f05270 */
[----:B------:R-:W-:Y:S05]  /*0510*/  @P0 BRA `(.L_x_9) ;  /* 0x0000000000500947 */ /* 0x000fea0003800000 */
[----:B------:R-:W1:Y:S01]  /*0520*/  S2UR UR5, SR_CgaCtaId ;  /* 0x00000000000579c3 */ /* 0x000e620000008800 */
[----:B------:R-:W-:Y:S01]  /*0530*/  UMOV UR7, 0x400 ;  /* 0x0000040000077882 */ /* 0x000fe20000000000 */
[----:B------:R-:W-:Y:S01]  /*0540*/  UMOV UR4, 0x1 ;  /* 0x0000000100047882 */ /* 0x000fe20000000000 */
[----:B------:R-:W-:Y:S01]  /*0550*/  ELECT P0, URZ, PT ;  /* 0x0000000000ff782f */ /* 0x000fe20003800000 */
[----:B------:R-:W-:-:S04]  /*0560*/  UIADD3 UR10, UPT, UPT, -UR4, 0x100000, URZ ;  /* 0x00100000040a7890 */ /* 0x000fc8000fffe1ff */
[----:B------:R-:W-:Y:S02]  /*0570*/  USHF.L.U32 UR11, UR10, 0xb, URZ ;  /* 0x0000000b0a0b7899 */ /* 0x000fe400080006ff */
[----:B------:R-:W-:Y:S02]  /*0580*/  USHF.L.U32 UR10, UR10, 0x1, URZ ;  /* 0x000000010a0a7899 */ /* 0x000fe400080006ff */
[----:B-1----:R-:W-:Y:S01]  /*0590*/  ULEA UR5, UR5, UR7, 0x18 ;  /* 0x0000000705057291 */ /* 0x002fe2000f8ec0ff */
[----:B------:R-:W1:Y:S11]  /*05a0*/  FENCE.VIEW.ASYNC.S ;  /* 0x00000000000073c6 */ /* 0x000e760000000000 */
[----:B-1----:R1:W2:Y:S01]  /*05b0*/  SYNCS.EXCH.64 URZ, [UR5], UR10 ;  /* 0x0000000a05ff75b2 */ /* 0x0022a20008000100 */
[----:B------:R1:W3:Y:S01]  /*05c0*/  SYNCS.EXCH.64 URZ, [UR5+0x28], UR10 ;  /* 0x0000280a05ff75b2 */ /* 0x0002e20008000100 */
[----:B------:R1:W4:Y:S01]  /*05d0*/  SYNCS.EXCH.64 URZ, [UR5+0x8], UR10 ;  /* 0x0000080a05ff75b2 */ /* 0x0003220008000100 */
[----:B------:R1:W1:Y:S01]  /*05e0*/  SYNCS.EXCH.64 URZ, [UR5+0x30], UR10 ;  /* 0x0000300a05ff75b2 */ /* 0x0002620008000100 */
[----:B------:R1:W1:Y:S01]  /*05f0*/  SYNCS.EXCH.64 URZ, [UR5+0x10], UR10 ;  /* 0x0000100a05ff75b2 */ /* 0x0002620008000100 */
[----:B------:R1:W1:Y:S01]  /*0600*/  SYNCS.EXCH.64 URZ, [UR5+0x38], UR10 ;  /* 0x0000380a05ff75b2 */ /* 0x0002620008000100 */
[----:B------:R1:W1:Y:S01]  /*0610*/  SYNCS.EXCH.64 URZ, [UR5+0x18], UR10 ;  /* 0x0000180a05ff75b2 */ /* 0x0002620008000100 */
[----:B------:R1:W1:Y:S01]  /*0620*/  SYNCS.EXCH.64 URZ, [UR5+0x40], UR10 ;  /* 0x0000400a05ff75b2 */ /* 0x0002620008000100 */
[----:B------:R1:W1:Y:S01]  /*0630*/  SYNCS.EXCH.64 URZ, [UR5+0x20], UR10 ;  /* 0x0000200a05ff75b2 */ /* 0x0002620008000100 */
[----:B------:R1:W1:Y:S01]  /*0640*/  SYNCS.EXCH.64 URZ, [UR5+0x48], UR10 ;  /* 0x0000480a05ff75b2 */ /* 0x0002620008000100 */
[----:B------:R-:W-:Y:S01]  /*0650*/  NOP ;  /* 0x0000000000007918 */ /* 0x000fe20000000000 */
.L_x_9:
[----:B------:R-:W2:Y:S01]  /*0660*/  SHFL.IDX PT, R2, R101, RZ, 0x1f ;  /* 0x00001fff65027589 */ /* 0x000ea200000e0000 */
[----:B------:R-:W-:Y:S01]  /*0670*/  NOP ;  /* 0x0000000000007918 */ /* 0x000fe20000000000 */
[----:B--2---:R-:W-:-:S13]  /*0680*/  ISETP.NE.AND P0, PT, R2, 0x1, PT ;  /* 0x000000010200780c */ /* 0x004fda0003f05270 */
[----:B------:R-:W-:Y:S05]  /*0690*/  @P0 BRA `(.L_x_10) ;  /* 0x0000000000580947 */ /* 0x000fea0003800000 */
[----:B------:R-:W2:Y:S01]  /*06a0*/  S2UR UR7, SR_CgaCtaId ;  /* 0x00000000000779c3 */ /* 0x000ea20000008800 */
[----:B------:R-:W-:Y:S01]  /*06b0*/  UMOV UR9, 0x400 ;  /* 0x0000040000097882 */ /* 0x000fe20000000000 */
[----:B-1----:R-:W-:Y:S01]  /*06c0*/  UMOV UR5, 0x20 ;  /* 0x0000002000057882 */ /* 0x002fe20000000000 */
[----:B------:R-:W-:Y:S01]  /*06d0*/  UMOV UR4, 0x80 ;  /* 0x0000008000047882 */ /* 0x000fe20000000000 */
[----:B------:R-:W-:-:S04]  /*06e0*/  UIADD3 UR10, UPT, UPT, -UR5, 0x100000, URZ ;  /* 0x00100000050a7890 */ /* 0x000fc8000fffe1ff */
[----:B------:R-:W-:Y:S02]  /*06f0*/  USHF.L.U32 UR11, UR10, 0xb, URZ ;  /* 0x0000000b0a0b7899 */ /* 0x000fe400080006ff */
[----:B------:R-:W-:Y:S02]  /*0700*/  USHF.L.U32 UR10, UR10, 0x1, URZ ;  /* 0x000000010a0a7899 */ /* 0x000fe400080006ff */
[----:B------:R-:W-:-:S04]  /*0710*/  UIADD3 UR4, UPT, UPT, -UR4, 0x100000, URZ ;  /* 0x0010000004047890 */ /* 0x000fc8000fffe1ff */
[----:B------:R-:W-:Y:S02]  /*0720*/  USHF.L.U32 UR5, UR4, 0xb, URZ ;  /* 0x0000000b04057899 */ /* 0x000fe400080006ff */
[----:B------:R-:W-:Y:S01]  /*0730*/  USHF.L.U32 UR4, UR4, 0x1, URZ ;  /* 0x0000000104047899 */ /* 0x000fe200080006ff */
[----:B------:R-:W-:Y:S01]  /*0740*/  ELECT P0, URZ, PT ;  /* 0x0000000000ff782f */ /* 0x000fe20003800000 */
[----:B--2---:R-:W-:Y:S01]  /*0750*/  ULEA UR7, UR7, UR9, 0x18 ;  /* 0x0000000907077291 */ /* 0x004fe2000f8ec0ff */
[----:B------:R-:W1:Y:S11]  /*0760*/  FENCE.VIEW.ASYNC.S ;  /* 0x00000000000073c6 */ /* 0x000e760000000000 */
[----:B-1----:R2:W1:Y:S01]  /*0770*/  SYNCS.EXCH.64 URZ, [UR7+0x50], UR10 ;  /* 0x0000500a07ff75b2 */ /* 0x0024620008000100 */
[----:B------:R2:W1:Y:S01]  /*0780*/  SYNCS.EXCH.64 URZ, [UR7+0x70], UR4 ;  /* 0x0000700407ff75b2 */ /* 0x0004620008000100 */
[----:B------:R2:W1:Y:S01]  /*0790*/  SYNCS.EXCH.64 URZ, [UR7+0x58], UR10 ;  /* 0x0000580a07ff75b2 */ /* 0x0004620008000100 */
[----:B------:R2:W1:Y:S01]  /*07a0*/  SYNCS.EXCH.64 URZ, [UR7+0x78], UR4 ;  /* 0x0000780407ff75b2 */ /* 0x0004620008000100 */
[----:B------:R2:W1:Y:S01]  /*07b0*/  SYNCS.EXCH.64 URZ, [UR7+0x60], UR10 ;  /* 0x0000600a07ff75b2 */ /* 0x0004620008000100 */
[----:B------:R2:W1:Y:S01]  /*07c0*/  SYNCS.EXCH.64 URZ, [UR7+0x80], UR4 ;  /* 0x0000800407ff75b2 */ /* 0x0004620008000100 */
[----:B------:R2:W1:Y:S01]  /*07d0*/  SYNCS.EXCH.64 URZ, [UR7+0x68], UR10 ;  /* 0x0000680a07ff75b2 */ /* 0x0004620008000100 */
[----:B------:R2:W1:Y:S02]  /*07e0*/  SYNCS.EXCH.64 URZ, [UR7+0x88], UR4 ;  /* 0x0000880407ff75b2 */ /* 0x0004640008000100 */
[----:B--2---:R-:W-:Y:S01]  /*07f0*/  NOP ;  /* 0x0000000000007918 */ /* 0x004fe20000000000 */
.L_x_10:
[----:B------:R-:W2:Y:S01]  /*0800*/  SHFL.IDX PT, R2, R101, RZ, 0x1f ;  /* 0x00001fff65027589 */ /* 0x000ea200000e0000 */
[----:B------:R-:W-:Y:S01]  /*0810*/  NOP ;  /* 0x0000000000007918 */ /* 0x000fe20000000000 */
[----:B--2---:R-:W-:-:S13]  /*0820*/  ISETP.NE.AND P0, PT, R2, 0x3, PT ;  /* 0x000000030200780c */ /* 0x004fda0003f05270 */
[----:B------:R-:W-:Y:S05]  /*0830*/  @P0 BRA `(.L_x_11) ;  /* 0x0000000000300947 */ /* 0x000fea0003800000 */
[----:B-1----:R-:W1:Y:S01]  /*0840*/  S2UR UR5, SR_CgaCtaId ;  /* 0x00000000000579c3 */ /* 0x002e620000008800 */
        /* <DEDUP_REMOVED lines=8> */
[----:B-1----:R2:W1:Y:S01]  /*08d0*/  SYNCS.EXCH.64 URZ, [UR5+0x90], UR10 ;  /* 0x0000900a05ff75b2 */ /* 0x0024620008000100 */
[----:B------:R2:W1:Y:S02]  /*08e0*/  SYNCS.EXCH.64 URZ, [UR5+0x98], UR10 ;  /* 0x0000980a05ff75b2 */ /* 0x0004640008000100 */
[----:B--2---:R-:W-:Y:S01]  /*08f0*/  NOP ;  /* 0x0000000000007918 */ /* 0x004fe20000000000 */
.L_x_11:
[----:B------:R-:W2:Y:S01]  /*0900*/  SHFL.IDX PT, R2, R101, RZ, 0x1f ;  /* 0x00001fff65027589 */ /* 0x000ea200000e0000 */
[----:B------:R-:W-:Y:S01]  /*0910*/  NOP ;  /* 0x0000000000007918 */ /* 0x000fe20000000000 */
[----:B--2---:R-:W-:-:S13]  /*0920*/  ISETP.NE.AND P0, PT, R2, 0x4, PT ;  /* 0x000000040200780c */ /* 0x004fda0003f05270 */
[----:B------:R-:W-:Y:S05]  /*0930*/  @P0 BRA `(.L_x_12) ;  /* 0x00000000004c0947 */ /* 0x000fea0003800000 */
[----:B-1----:R-:W1:Y:S01]  /*0940*/  S2UR UR5, SR_CgaCtaId ;  /* 0x00000000000579c3 */ /* 0x002e620000008800 */
[----:B------:R-:W-:Y:S01]  /*0950*/  UMOV UR9, 0x100 ;  /* 0x0000010000097882 */ /* 0x000fe20000000000 */
[----:B------:R-:W-:Y:S01]  /*0960*/  UMOV UR7, 0x400 ;  /* 0x0000040000077882 */ /* 0x000fe20000000000 */
[----:B------:R-:W-:Y:S01]  /*0970*/  USEL UR9, UR9, 0xe0, UP2 ;  /* 0x000000e009097887 */ /* 0x000fe20009000000 */
[----:B------:R-:W-:Y:S01]  /*0980*/  UMOV UR4, 0x1 ;  /* 0x0000000100047882 */ /* 0x000fe20000000000 */
[----:B------:R-:W-:Y:S01]  /*0990*/  ELECT P0, URZ, PT ;  /* 0x0000000000ff782f */ /* 0x000fe20003800000 */
[----:B------:R-:W-:-:S04]  /*09a0*/  UIADD3 UR10, UPT, UPT, -UR4, 0x100000, URZ ;  /* 0x00100000040a7890 */ /* 0x000fc8000fffe1ff */
[----:B------:R-:W-:Y:S02]  /*09b0*/  USHF.L.U32 UR11, UR10, 0xb, URZ ;  /* 0x0000000b0a0b7899 */ /* 0x000fe400080006ff */
[----:B------:R-:W-:Y:S02]  /*09c0*/  USHF.L.U32 UR10, UR10, 0x1, URZ ;  /* 0x000000010a0a7899 */ /* 0x000fe400080006ff */
[----:B------:R-:W-:-:S04]  /*09d0*/  UIADD3 UR12, UPT, UPT, -UR9, 0x100000, URZ ;  /* 0x00100000090c7890 */ /* 0x000fc8000fffe1ff */
[----:B------:R-:W-:Y:S02]  /*09e0*/  USHF.L.U32 UR13, UR12, 0xb, URZ ;  /* 0x0000000b0c0d7899 */ /* 0x000fe400080006ff */
[----:B------:R-:W-:Y:S02]  /*09f0*/  USHF.L.U32 UR12, UR12, 0x1, URZ ;  /* 0x000000010c0c7899 */ /* 0x000fe400080006ff */
[----:B-1----:R-:W-:Y:S01]  /*0a00*/  ULEA UR5, UR5, UR7, 0x18 ;  /* 0x0000000705057291 */ /* 0x002fe2000f8ec0ff */
[----:B------:R-:W1:Y:S11]  /*0a10*/  FENCE.VIEW.ASYNC.S ;  /* 0x00000000000073c6 */ /* 0x000e760000000000 */
[----:B-1----:R2:W1:Y:S01]  /*0a20*/  SYNCS.EXCH.64 URZ, [UR5+0xa0], UR10 ;  /* 0x0000a00a05ff75b2 */ /* 0x0024620008000100 */
[----:B------:R2:W1:Y:S01]  /*0a30*/  SYNCS.EXCH.64 URZ, [UR5+0xb0], UR12 ;  /* 0x0000b00c05ff75b2 */ /* 0x0004620008000100 */
[----:B------:R2:W1:Y:S01]  /*0a40*/  SYNCS.EXCH.64 URZ, [UR5+0xa8], UR10 ;  /* 0x0000a80a05ff75b2 */ /* 0x0004620008000100 */
[----:B------:R2:W1:Y:S02]  /*0a50*/  SYNCS.EXCH.64 URZ, [UR5+0xb8], UR12 ;  /* 0x0000b80c05ff75b2 */ /* 0x0004640008000100 */
[----:B--2---:R-:W-:Y:S01]  /*0a60*/  NOP ;  /* 0x0000000000007918 */ /* 0x004fe20000000000 */
.L_x_12:
        /* <DEDUP_REMOVED lines=26> */
.L_x_13:
        /* <DEDUP_REMOVED lines=18> */
.L_x_14:
[----:B-1----:R-:W1:Y:S01]  /*0d30*/  S2UR UR5, SR_CTAID.X ;  /* 0x00000000000579c3 */ /* 0x002e620000002500 */
[----:B------:R-:W-:-:S05]  /*0d40*/  CS2R.32 R95, SR_CgaSize ;  /* 0x00000000005f7805 */ /* 0x000fca0000008a00 */
[----:B------:R-:W-:-:S05]  /*0d50*/  IMAD R95, R95, -0xa0, RZ ;  /* 0xffffff605f5f7824 */ /* 0x000fca00078e02ff */
[----:B------:R-:W-:-:S14]  /*0d60*/  R2UR UR9, R95 ;  /* 0x000000005f0972ca */ /* 0x000fdc00000e0000 */
[----:B------:R-:W2:Y:S01]  /*0d70*/  LDCU UR9, c[0x0][UR9+0x2b0] ;  /* 0x00005600090977ac */ /* 0x000ea20008000800 */
[----:B------:R-:W-:Y:S01]  /*0d80*/  NOP ;  /* 0x0000000000007918 */ /* 0x000fe20000000000 */
[----:B------:R-:W-:-:S05]  /*0d90*/  CS2R.32 R95, SR_CgaSize ;  /* 0x00000000005f7805 */ /* 0x000fca0000008a00 */
[----:B------:R-:W-:-:S05]  /*0da0*/  IMAD R95, R95, -0xa0, RZ ;  /* 0xffffff605f5f7824 */ /* 0x000fca00078e02ff */
[----:B------:R-:W-:-:S14]  /*0db0*/  R2UR UR7, R95 ;  /* 0x000000005f0772ca */ /* 0x000fdc00000e0000 */
[----:B------:R-:W3:Y:S01]  /*0dc0*/  LDCU UR7, c[0x0][UR7+0x2b4] ;  /* 0x00005680070777ac */ /* 0x000ee20008000800 */
[----:B------:R-:W4:Y:S08]  /*0dd0*/  S2UR UR4, SR_CTAID.Y ;  /* 0x00000000000479c3 */ /* 0x000f300000002600 */
[----:B------:R-:W3:Y:S01]  /*0de0*/  LDC R10, c[0x0][0xb24] ;  /* 0x0002c900ff0a7b82 */ /* 0x000ee20000000800 */
[----:B-1----:R-:W-:-:S02]  /*0df0*/  I2FP.F32.U32 R95, UR5 ;  /* 0x00000005005f7c45 */ /* 0x002fc40008201000 */
[----:B------:R-:W-:-:S05]  /*0e00*/  CS2R.32 R3, SR_CgaSize ;  /* 0x0000000000037805 */ /* 0x000fca0000008a00 */
[----:B------:R-:W-:-:S06]  /*0e10*/  IMAD R3, R3, -0xa0, RZ ;  /* 0xffffff6003037824 */ /* 0x000fcc00078e02ff */
[----:B------:R-:W1:Y:S01]  /*0e20*/  LDC R3, c[0x0][R3+0x2a0] ;  /* 0x0000a80003037b82 */ /* 0x000e620000000800 */
[----:B------:R-:W-:Y:S01]  /*0e30*/  MOV R15, UR5 ;  /* 0x00000005000f7c02 */ /* 0x000fe20008000f00 */
[----:B--2---:R-:W-:Y:S01]  /*0e40*/  FMUL R95, R95, UR9 ;  /* 0x000000095f5f7c20 */ /* 0x004fe20008400000 */
[----:B----4-:R-:W-:Y:S02]  /*0e50*/  I2FP.F32.U32 R94, UR4 ;  /* 0x00000004005e7c45 */ /* 0x010fe40008201000 */
[----:B------:R-:W-:-:S05]  /*0e60*/  CS2R.32 R2, SR_CgaSize ;  /* 0x0000000000027805 */ /* 0x000fca0000008a00 */
[----:B------:R-:W-:-:S06]  /*0e70*/  IMAD R2, R2, -0xa0, RZ ;  /* 0xffffff6002027824 */ /* 0x000fcc00078e02ff */
[----:B------:R-:W2:Y:S01]  /*0e80*/  LDC R2, c[0x0][R2+0x2a4] ;  /* 0x0000a90002027b82 */ /* 0x000ea20000000800 */
[----:B------:R-:W-:Y:S01]  /*0e90*/  MOV R14, UR4 ;  /* 0x00000004000e7c02 */ /* 0x000fe20008000f00 */
[----:B------:R-:W4:Y:S01]  /*0ea0*/  F2I.U32.TRUNC.NTZ R95, R95 ;  /* 0x0000005f005f7305 */ /* 0x000f22000020f000 */
[----:B---3--:R-:W-:-:S05]  /*0eb0*/  FMUL R94, R94, UR7 ;  /* 0x000000075e5e7c20 */ /* 0x008fca0008400000 */
[----:B------:R-:W-:Y:S01]  /*0ec0*/  BAR.SYNC.DEFER_BLOCKING 0x0 ;  /* 0x0000000000007b1d */ /* 0x000fe20000010000 */
[----:B------:R-:W-:-:S05]  /*0ed0*/  ISETP.GE.AND P0, PT, R10, 0x1, PT ;  /* 0x000000010a00780c */ /* 0x000fca0003f06270 */
[----:B------:R-:W3:Y:S02]  /*0ee0*/  F2I.U32.TRUNC.NTZ R94, R94 ;  /* 0x0000005e005e7305 */ /* 0x000ee4000020f000 */
[----:B------:R-:W2:Y:S01]  /*0ef0*/  S2UR UR36, SR_CTAID.Z ;  /* 0x00000000002479c3 */ /* 0x000ea20000002700 */
[----:B----4-:R-:W-:-:S05]  /*0f00*/  IADD3 R95, PT, PT, -R95, RZ, RZ ;  /* 0x000000ff5f5f7210 */ /* 0x010fca0007ffe1ff */
[----:B-1----:R-:W-:Y:S01]  /*0f10*/  IMAD R95, R3, R95, UR5 ;  /* 0x00000005035f7e24 */ /* 0x002fe2000f8e025f */
[----:B---3--:R-:W-:-:S05]  /*0f20*/  IADD3 R94, PT, PT, -R94, RZ, RZ ;  /* 0x000000ff5e5e7210 */ /* 0x008fca0007ffe1ff */
[----:B--2---:R-:W-:Y:S01]  /*0f30*/  IMAD R94, R2, R94, UR4 ;  /* 0x00000004025e7e24 */ /* 0x004fe2000f8e025e */
[----:B------:R-:W-:Y:S06]  /*0f40*/  @!P0 BRA `(.L_x_15) ;  /* 0x0000000000b88947 */ /* 0x000fec0003800000 */
[----:B------:R-:W1:Y:S01]  /*0f50*/  LDC.64 R4, c[0x0][0xb18] ;  /* 0x0002c600ff047b82 */ /* 0x000e620000000a00 */
[----:B------:R-:W-:-:S07]  /*0f60*/  ISETP.NE.AND P0, PT, R10, 0x1, PT ;  /* 0x000000010a00780c */ /* 0x000fce0003f05270 */
[----:B------:R-:W2:Y:S08]  /*0f70*/  LDC R9, c[0x0][0xb0c] ;  /* 0x0002c300ff097b82 */ /* 0x000eb00000000800 */
[----:B------:R-:W3:Y:S08]  /*0f80*/  LDC R12, c[0x0][0x370] ;  /* 0x0000dc00ff0c7b82 */ /* 0x000ef00000000800 */
[----:B------:R-:W4:Y:S01]  /*0f90*/  LDC R11, c[0x0][0x374] ;  /* 0x0000dd00ff0b7b82 */ /* 0x000f220000000800 */
[----:B-1----:R-:W-:-:S07]  /*0fa0*/  ISETP.NE.AND P1, PT, R4, 0x1, PT ;  /* 0x000000010400780c */ /* 0x002fce0003f25270 */
[----:B------:R-:W3:Y:S01]  /*0fb0*/  LDC.64 R6, c[0x0][0xb10] ;  /* 0x0002c400ff067b82 */ /* 0x000ee20000000a00 */
[----:B--2---:R-:W-:-:S07]  /*0fc0*/  ISETP.NE.AND P2, PT, R9, 0x1, PT ;  /* 0x000000010900780c */ /* 0x004fce0003f45270 */
[----:B------:R-:W1:Y:S08]  /*0fd0*/  LDC R8, c[0x0][0xb20] ;  /* 0x0002c800ff087b82 */ /* 0x000e700000000800 */
[----:B------:R-:W2:Y:S01]  /*0fe0*/  LDC.64 R2, c[0x0][0xb28] ;  /* 0x0002ca00ff027b82 */ /* 0x000ea20000000a00 */
[----:B----4-:R-:W-:-:S04]  /*0ff0*/  IMAD.HI.U32 R13, R11, R5, RZ ;  /* 0x000000050b0d7227 */ /* 0x010fc800078e00ff */
[----:B------:R-:W-:-:S04]  /*1000*/  IMAD.HI.U32 R5, R14, R5, RZ ;  /* 0x000000050e057227 */ /* 0x000fc800078e00ff */
[----:B---3--:R-:W-:-:S05]  /*1010*/  IMAD.HI.U32 R16, R12, R6, RZ ;  /* 0x000000060c107227 */ /* 0x008fca00078e00ff */
[-C--:B------:R-:W-:Y:S01]  /*1020*/  @P2 SHF.R.U32.HI R12, RZ, R7.reuse, R16 ;  /* 0x00000007ff0c2219 */ /* 0x080fe20000011610 */
[----:B------:R-:W-:Y:S01]  /*1030*/  IMAD.HI.U32 R16, R15, R6, RZ ;  /* 0x000000060f107227 */ /* 0x000fe200078e00ff */
[-C--:B-1----:R-:W-:Y:S02]  /*1040*/  @P1 SHF.R.U32.HI R11, RZ, R8.reuse, R13 ;  /* 0x00000008ff0b1219 */ /* 0x082fe4000001160d */
[----:B------:R-:W-:Y:S02]  /*1050*/  SHF.R.U32.HI R5, RZ, R8, R5 ;  /* 0x00000008ff057219 */ /* 0x000fe40000011605 */
[----:B------:R-:W-:Y:S02]  /*1060*/  SHF.R.U32.HI R16, RZ, R7, R16 ;  /* 0x00000007ff107219 */ /* 0x000fe40000011610 */
[----:B------:R-:W-:Y:S01]  /*1070*/  SEL R5, R14, R5, !P1 ;  /* 0x000000050e057207 */ /* 0x000fe20004800000 */
[----:B--2---:R-:W-:Y:S01]  /*1080*/  IMAD.HI.U32 R13, R11, R2, RZ ;  /* 0x000000020b0d7227 */ /* 0x004fe200078e00ff */
[----:B------:R-:W-:-:S03]  /*1090*/  SEL R16, R15, R16, !P2 ;  /* 0x000000100f107207 */ /* 0x000fc60005000000 */
[----:B------:R-:W-:Y:S01]  /*10a0*/  IMAD.HI.U32 R6, R12, R2, RZ ;  /* 0x000000020c067227 */ /* 0x000fe200078e00ff */
[----:B------:R-:W-:-:S04]  /*10b0*/  @P0 SHF.R.U32.HI R11, RZ, R3, R13 ;  /* 0x00000003ff0b0219 */ /* 0x000fc8000001160d */
[----:B------:R-:W-:Y:S01]  /*10c0*/  @P0 SHF.R.U32.HI R12, RZ, R3, R6 ;  /* 0x00000003ff0c0219 */ /* 0x000fe20000011606 */
[----:B------:R-:W-:-:S04]  /*10d0*/  IMAD R11, R11, R10, RZ ;  /* 0x0000000a0b0b7224 */ /* 0x000fc800078e02ff */
[----:B------:R-:W-:Y:S01]  /*10e0*/  IMAD R6, R12, R10, RZ ;  /* 0x0000000a0c067224 */ /* 0x000fe200078e02ff */
[----:B------:R-:W-:-:S04]  /*10f0*/  ISETP.GE.AND P1, PT, R5, R11, PT ;  /* 0x0000000b0500720c */ /* 0x000fc80003f26270 */
[----:B------:R-:W-:Y:S01]  /*1100*/  ISETP.GE.OR P1, PT, R16, R6, P1 ;  /* 0x000000061000720c */ /* 0x000fe20000f26670 */
[----:B------:R-:W-:-:S05]  /*1110*/  IMAD.HI.U32 R6, R5, R2, RZ ;  /* 0x0000000205067227 */ /* 0x000fca00078e00ff */
[----:B------:R-:W-:-:S04]  /*1120*/  SHF.R.U32.HI R6, RZ, R3, R6 ;  /* 0x00000003ff067219 */ /* 0x000fc80000011606 */
[----:B------:R-:W-:-:S03]  /*1130*/  SEL R6, R5, R6, !P0 ;  /* 0x0000000605067207 */ /* 0x000fc60004000000 */
[----:B------:R-:W-:Y:S01]  /*1140*/  @!P1 IMAD.HI.U32 R7, R16, R2, RZ ;  /* 0x0000000210079227 */ /* 0x000fe200078e00ff */
[----:B------:R-:W-:-:S04]  /*1150*/  IADD3 R2, PT, PT, -R6, RZ, RZ ;  /* 0x000000ff06027210 */ /* 0x000fc80007ffe1ff */
[----:B------:R-:W-:Y:S01]  /*1160*/  @!P1 SHF.R.U32.HI R3, RZ, R3, R7 ;  /* 0x00000003ff039219 */ /* 0x000fe20000011607 */
[----:B------:R-:W-:Y:S01]  /*1170*/  IMAD R2, R10, R2, R5 ;  /* 0x000000020a027224 */ /* 0x000fe200078e0205 */
[----:B------:R-:W-:Y:S02]  /*1180*/  IADD3 R7, PT, PT, -R5, RZ, RZ ;  /* 0x000000ff05077210 */ /* 0x000fe40007ffe1ff */
[----:B------:R-:W-:-:S03]  /*1190*/  @!P1 SEL R3, R16, R3, !P0 ;  /* 0x0000000310039207 */ /* 0x000fc60004000000 */
[----:B------:R-:W-:Y:S02]  /*11a0*/  IMAD R7, R4, R7, R14 ;  /* 0x0000000704077224 */ /* 0x000fe400078e020e */
[--C-:B------:R-:W-:Y:S02]  /*11b0*/  @!P1 IMAD.IADD R6, R6, 0x1, -R3.reuse ;  /* 0x0000000106069824 */ /* 0x100fe400078e0a03 */
[----:B------:R-:W-:Y:S01]  /*11c0*/  @!P1 IMAD R3, R2, R12, R3 ;  /* 0x0000000c02039224 */ /* 0x000fe200078e0203 */
[----:B------:R-:W-:Y:S01]  /*11d0*/  IADD3 R2, PT, PT, -R16, RZ, RZ ;  /* 0x000000ff10027210 */ /* 0x000fe20007ffe1ff */
[----:B------:R-:W-:Y:S02]  /*11e0*/  @!P1 IMAD R5, R6, R10, R16 ;  /* 0x0000000a06059224 */ /* 0x000fe400078e0210 */
[----:B------:R-:W-:Y:S02]  /*11f0*/  @!P1 IMAD.MOV.U32 R16, RZ, RZ, R3 ;  /* 0x000000ffff109224 */ /* 0x000fe400078e0003 */
[----:B------:R-:W-:-:S02]  /*1200*/  IMAD R2, R9, R2, R15 ;  /* 0x0000000209027224 */ /* 0x000fc400078e020f */
[----:B------:R-:W-:Y:S02]  /*1210*/  IMAD R14, R5, R4, R7 ;  /* 0x00000004050e7224 */ /* 0x000fe400078e0207 */
[----:B------:R-:W-:Y:S02]  /*1220*/  IMAD R15, R16, R9, R2 ;  /* 0x00000009100f7224 */ /* 0x000fe400078e0202 */
.L_x_15:
[----:B------:R-:W1:Y:S01]  /*1230*/  LDCU UR4, c[0x0][0xb30] ;  /* 0x00016600ff0477ac */ /* 0x000e620008000800 */
[----:B------:R-:W2:Y:S08]  /*1240*/  S2UR UR37, SR_CgaCtaId ;  /* 0x00000000002579c3 */ /* 0x000eb00000008800 */
[----:B------:R-:W3:Y:S01]  /*1250*/  LDC R40, c[0x0][0xb24] ;  /* 0x0002c900ff287b82 */ /* 0x000ee20000000800 */
[----:B-1----:R-:W-:-:S09]  /*1260*/  UISETP.NE.AND UP1, UPT, UR4, 0x1, UPT ;  /* 0x000000010400788c */ /* 0x002fd2000bf25270 */
[----:B--2---:R-:W-:Y:S05]  /*1270*/  BRA.U UP1, `(.L_x_16) ;  /* 0x0000000101407547 */ /* 0x004fea000b800000 */
[----:B------:R-:W1:Y:S08]  /*1280*/  LDC.64 R4, c[0x0][0xb10] ;  /* 0x0002c400ff047b82 */ /* 0x000e700000000a00 */
[----:B------:R-:W2:Y:S08]  /*1290*/  LDC.64 R2, c[0x0][0xb18] ;  /* 0x0002c600ff027b82 */ /* 0x000eb00000000a00 */
[----:B------:R-:W4:Y:S08]  /*12a0*/  LDC R6, c[0x0][0xb20] ;  /* 0x0002c800ff067b82 */ /* 0x000f300000000800 */
[----:B------:R-:W3:Y:S01]  /*12b0*/  LDC R7, c[0x0][0xb0c] ;  /* 0x0002c300ff077b82 */ /* 0x000ee20000000800 */
[----:B-1----:R-:W-:-:S05]  /*12c0*/  IMAD.HI.U32 R4, R15, R4, RZ ;  /* 0x000000040f047227 */ /* 0x002fca00078e00ff */
[----:B------:R-:W-:Y:S01]  /*12d0*/  SHF.R.U32.HI R4, RZ, R5, R4 ;  /* 0x00000005ff047219 */ /* 0x000fe20000011604 */
[----:B--2---:R-:W-:Y:S01]  /*12e0*/  IMAD.HI.U32 R3, R14, R3, RZ ;  /* 0x000000030e037227 */ /* 0x004fe200078e00ff */
[----:B------:R-:W-:-:S04]  /*12f0*/  ISETP.NE.AND P0, PT, R2, 0x1, PT ;  /* 0x000000010200780c */ /* 0x000fc80003f05270 */
[----:B----4-:R-:W-:-:S04]  /*1300*/  SHF.R.U32.HI R3, RZ, R6, R3 ;  /* 0x00000006ff037219 */ /* 0x010fc80000011603 */
[----:B------:R-:W-:Y:S02]  /*1310*/  SEL R3, R14, R3, !P0 ;  /* 0x000000030e037207 */ /* 0x000fe40004000000 */
[----:B---3--:R-:W-:-:S04]  /*1320*/  ISETP.NE.AND P1, PT, R7, 0x1, PT ;  /* 0x000000010700780c */ /* 0x008fc80003f25270 */
[----:B------:R-:W-:-:S05]  /*1330*/  SEL R4, R15, R4, !P1 ;  /* 0x000000040f047207 */ /* 0x000fca0004800000 */
[----:B------:R-:W-:Y:S02]  /*1340*/  IMAD.IADD R5, R3, 0x1, -R4 ;  /* 0x0000000103057824 */ /* 0x000fe400078e0a04 */
[----:B------:R-:W-:Y:S02]  /*1350*/  IMAD.IADD R3, R4, 0x1, -R3 ;  /* 0x0000000104037824 */ /* 0x000fe400078e0a03 */
[----:B------:R-:W-:Y:S02]  /*1360*/  IMAD R15, R5, R7, R15 ;  /* 0x00000007050f7224 */ /* 0x000fe400078e020f */
[----:B------:R-:W-:-:S07]  /*1370*/  IMAD R14, R3, R2, R14 ;  /* 0x00000002030e7224 */ /* 0x000fce00078e020e */
.L_x_16:
[----:B------:R-:W-:Y:S01]  /*1380*/  BAR.SYNC.DEFER_BLOCKING 0x0 ;  /* 0x0000000000007b1d */ /* 0x000fe20000010000 */
[----:B------:R-:W-:Y:S01]  /*1390*/  UISETP.NE.AND UP1, UPT, UR8, 0x2, UPT ;  /* 0x000000020800788c */ /* 0x000fe2000bf25270 */
[----:B------:R-:W-:Y:S02]  /*13a0*/  ISETP.NE.OR P5, PT, R0, 0x2, !P5 ;  /* 0x000000020000780c */ /* 0x000fe40006fa5670 */
[----:B------:R-:W-:-:S06]  /*13b0*/  LOP3.LUT R2, R108, 0x1f, RZ, 0xc0, !PT ;  /* 0x0000001f6c027812 */ /* 0x000fcc00078ec0ff */
[----:B------:R-:W-:Y:S05]  /*13c0*/  BRA.U UP1, `(.L_x_17) ;  /* 0x0000001101807547 */ /* 0x000fea000b800000 */
[----:B------:R-:W1:Y:S01]  /*13d0*/  LDCU UR13, c[0x0][0x38c] ;  /* 0x00007180ff0d77ac */ /* 0x000e620008000800 */
[----:B------:R-:W2:Y:S01]  /*13e0*/  LDC R8, c[0x0][0x370] ;  /* 0x0000dc00ff087b82 */ /* 0x000ea20000000800 */
[----:B------:R-:W-:Y:S01]  /*13f0*/  PLOP3.LUT P1, PT, PT, PT, UP2, 0x80, 0x8 ;  /* 0x000000000008781c */ /* 0x000fe20003f2f028 */
[----:B------:R-:W-:Y:S01]  /*1400*/  IMAD.MOV.U32 R17, RZ, RZ, 0x1 ;  /* 0x00000001ff117424 */ /* 0x000fe200078e00ff */
[----:B------:R-:W-:Y:S01]  /*1410*/  ISETP.EQ.OR P4, PT, R2, RZ, P5 ;  /* 0x000000ff0200720c */ /* 0x000fe20002f82670 */
[----:B------:R-:W-:Y:S01]  /*1420*/  IMAD.MOV.U32 R16, RZ, RZ, RZ ;  /* 0x000000ffff107224 */ /* 0x000fe200078e00ff */
[----:B------:R-:W-:Y:S02]  /*1430*/  PLOP3.LUT P1, PT, P1, PT, PT, 0x8, 0x80 ;  /* 0x000000000080781c */ /* 0x000fe40000f2e170 */
[----:B------:R-:W-:Y:S01]  /*1440*/  CS2R R12, SRZ ;  /* 0x00000000000c7805 */ /* 0x000fe2000001ff00 */
[----:B------:R-:W-:Y:S01]  /*1450*/  IMAD.MOV.U32 R11, RZ, RZ, 0x1 ;  /* 0x00000001ff0b7424 */ /* 0x000fe200078e00ff */
[----:B------:R-:W4:Y:S01]  /*1460*/  LDC R0, c[0x0][0x374] ;  /* 0x0000dd00ff007b82 */ /* 0x000f220000000800 */
[----:B------:R-:W2:Y:S01]  /*1470*/  LDCU.64 UR22, c[0x0][0x348] ;  /* 0x00006900ff1677ac */ /* 0x000ea20008000a00 */
[----:B------:R-:W-:Y:S01]  /*1480*/  UMOV UR6, URZ ;  /* 0x000000ff00067c82 */ /* 0x000fe20008000000 */
[----:B-1----:R-:W-:-:S04]  /*1490*/  UIADD3 UR5, UPT, UPT, UR13, 0x7f, URZ ;  /* 0x0000007f0d057890 */ /* 0x002fc8000fffe0ff */
[----:B------:R-:W-:-:S04]  /*14a0*/  USHF.R.S32.HI UR4, URZ, 0x1f, UR5 ;  /* 0x0000001fff047899 */ /* 0x000fc80008011405 */
[----:B------:R-:W-:-:S04]  /*14b0*/  ULEA.HI UR4, UR4, UR5, URZ, 0x7 ;  /* 0x0000000504047291 */ /* 0x000fc8000f8f38ff */
[----:B------:R-:W-:Y:S02]  /*14c0*/  USHF.R.S32.HI UR15, URZ, 0x7, UR4 ;  /* 0x00000007ff0f7899 */ /* 0x000fe40008011404 */
[----:B------:R-:W-:Y:S02]  /*14d0*/  UIADD3 UR4, UPT, UPT, UR13, -0x1, URZ ;  /* 0xffffffff0d047890 */ /* 0x000fe4000fffe0ff */
[----:B------:R-:W-:Y:S02]  /*14e0*/  UISETP.LT.U32.AND UP0, UPT, UR15, 0x5, UPT ;  /* 0x000000050f00788c */ /* 0x000fe4000bf01070 */
[----:B------:R-:W-:Y:S02]  /*14f0*/  UISETP.GE.U32.AND UP1, UPT, UR4, -0xff, UPT ;  /* 0xffffff010400788c */ /* 0x000fe4000bf26070 */
[----:B------:R-:W-:Y:S02]  /*1500*/  USEL UR14, UR15, 0x5, UP0 ;  /* 0x000000050f0e7887 */ /* 0x000fe40008000000 */
[----:B------:R-:W-:-:S02]  /*1510*/  UIADD3 UR13, UPT, UPT, UR13, 0xfe, URZ ;  /* 0x000000fe0d0d7890 */ /* 0x000fc4000fffe0ff */
[----:B------:R-:W-:Y:S02]  /*1520*/  UIADD3 UR5, UPT, UPT, UR14, -0x1, URZ ;  /* 0xffffffff0e057890 */ /* 0x000fe4000fffe0ff */
[----:B------:R-:W-:-:S03]  /*1530*/  UIADD3 UR7, UPT, UPT, UR15, -UR14, URZ ;  /* 0x8000000e0f077290 */ /* 0x000fc6000fffe0ff */
[----:B------:R-:W-:-:S04]  /*1540*/  @UP1 UIADD3 UR5, UPT, UPT, UR14, URZ, URZ ;  /* 0x000000ff0e051290 */ /* 0x000fc8000fffe0ff */
[----:B--2---:R-:W-:-:S12]  /*1550*/  UIADD3 UR5, UPT, UPT, UR5, 0x1, URZ ;  /* 0x0000000105057890 */ /* 0x004fd8000fffe0ff */
.L_x_35:
[----:B------:R-:W-:Y:S01]  /*1560*/  UISETP.NE.AND UP0, UPT, UR37, URZ, UPT ;  /* 0x000000ff2500728c */ /* 0x000fe2000bf05270 */
[----:B------:R-:W1:Y:S08]  /*1570*/  S2UR UR37, SR_CgaCtaId ;  /* 0x00000000002579c3 */ /* 0x000e700000008800 */
[----:B------:R-:W-:Y:S05]  /*1580*/  BRA.U UP0, `(.L_x_18) ;  /* 0x0000000100347547 */ /* 0x000fea000b800000 */
[----:B------:R-:W2:Y:S01]  /*1590*/  S2R R2, SR_CgaCtaId ;  /* 0x0000000000027919 */ /* 0x000ea20000008800 */
[----:B------:R-:W-:-:S04]  /*15a0*/  MOV R3, 0x400 ;  /* 0x0000040000037802 */ /* 0x000fc80000000f00 */
[----:B--2---:R-:W-:Y:S02]  /*15b0*/  LEA R2, R2, R3, 0x18 ;  /* 0x0000000302027211 */ /* 0x004fe400078ec0ff */
[----:B------:R-:W-:-:S03]  /*15c0*/  SHF.L.U32 R3, R11, 0x1f, RZ ;  /* 0x0000001f0b037819 */ /* 0x000fc600000006ff */
[----:B------:R-:W-:-:S04]  /*15d0*/  IMAD R2, R12, 0x8, R2 ;  /* 0x000000080c027824 */ /* 0x000fc800078e0202 */
[----:B------:R-:W2:Y:S02]  /*15e0*/  SYNCS.PHASECHK.TRANS64.TRYWAIT P0, [R2+URZ+0x110], R3 ;  /* 0x00011003020075a7 */ /* 0x000ea400080011ff */
[----:B--2---:R-:W-:Y:S05]  /*15f0*/  @!P0 BRA `(.L_x_19) ;  /* 0x0000007800a88947 */ /* 0x004fea0003800000 */
.L_x_126:
[----:B------:R-:W-:Y:S01]  /*1600*/  VIADD R12, R12, 0x1 ;  /* 0x000000010c0c7836 */ /* 0x000fe20000000000 */
[----:B------:R2:W-:Y:S04]  /*1610*/  SYNCS.ARRIVE.TRANS64.A1T0 RZ, [R2+URZ+0x100], RZ ;  /* 0x000100ff02ff79a7 */ /* 0x0005e800081000ff */
[----:B------:R-:W-:-:S04]  /*1620*/  ISETP.NE.AND P0, PT, R12, 0x2, PT ;  /* 0x000000020c00780c */ /* 0x000fc80003f05270 */
[----:B------:R-:W-:Y:S02]  /*1630*/  SEL R12, R12, RZ, P0 ;  /* 0x000000ff0c0c7207 */ /* 0x000fe40000000000 */
[----:B--2---:R-:W-:-:S04]  /*1640*/  SEL R2, RZ, 0x1, P0 ;  /* 0x00000001ff027807 */ /* 0x004fc80000000000 */
[----:B------:R-:W-:-:S07]  /*1650*/  LOP3.LUT R11, R11, R2, RZ, 0x3c, !PT ;  /* 0x000000020b0b7212 */ /* 0x000fce00078e3cff */
.L_x_18:
[----:B------:R-:W-:Y:S01]  /*1660*/  UMOV UR4, 0x400 ;  /* 0x0000040000047882 */ /* 0x000fe20000000000 */
[----:B------:R-:W-:Y:S01]  /*1670*/  SHF.L.U32 R2, R17, 0x1f, RZ ;  /* 0x0000001f11027819 */ /* 0x000fe200000006ff */
[----:B-1----:R-:W-:Y:S01]  /*1680*/  ULEA UR4, UR37, UR4, 0x18 ;  /* 0x0000000425047291 */ /* 0x002fe2000f8ec0ff */
[----:B------:R-:W-:Y:S01]  /*1690*/  R2UR UR35, R15 ;  /* 0x000000000f2372ca */ /* 0x000fe200000e0000 */
[----:B------:R-:W-:Y:S01]  /*16a0*/  UISETP.GE.U32.AND UP0, UPT, UR13, 0xff, UPT ;  /* 0x000000ff0d00788c */ /* 0x000fe2000bf06070 */
[----:B------:R-:W-:Y:S01]  /*16b0*/  R2UR UR11, R14 ;  /* 0x000000000e0b72ca */ /* 0x000fe200000e0000 */
[----:B------:R-:W-:Y:S01]  /*16c0*/  ULEA UR8, UR6, UR4, 0x3 ;  /* 0x0000000406087291 */ /* 0x000fe2000f8e18ff */
[----:B------:R-:W-:-:S08]  /*16d0*/  UMOV UR24, URZ ;  /* 0x000000ff00187c82 */ /* 0x000fd00008000000 */
[----:B------:R1:W2:Y:S01]  /*16e0*/  SYNCS.PHASECHK.TRANS64.TRYWAIT P0, [UR8+0x28], R2 ;  /* 0x00002802ff0075a7 */ /* 0x0002a20008001108 */
[----:B------:R-:W-:Y:S02]  /*16f0*/  USHF.L.U32 UR35, UR35, 0x6, URZ ;  /* 0x0000000623237899 */ /* 0x000fe400080006ff */
[----:B------:R-:W-:Y:S01]  /*1700*/  USHF.L.U32 UR11, UR11, 0x8, URZ ;  /* 0x000000080b0b7899 */ /* 0x000fe200080006ff */
[----:B------:R-:W-:Y:S11]  /*1710*/  BRA.U !UP0, `(.L_x_20) ;  /* 0x0000000108a87547 */ /* 0x000ff6000b800000 */
[----:B------:R-:W-:Y:S01]  /*1720*/  UMOV UR16, URZ ;  /* 0x000000ff00107c82 */ /* 0x000fe20008000000 */
[----:B------:R-:W-:-:S05]  /*1730*/  UMOV UR17, UR6 ;  /* 0x0000000600117c82 */ /* 0x000fca0008000000 */
.L_x_25:
[----:B-1----:R-:W-:Y:S01]  /*1740*/  ULEA UR33, UR17, UR4, 0x3 ;  /* 0x0000000411217291 */ /* 0x002fe2000f8e18ff */
[----:B--2---:R-:W-:Y:S01]  /*1750*/  @!P5 MOV R3, 0xa000 ;  /* 0x0000a0000003d802 */ /* 0x004fe20000000f00 */
[----:B--2---:R-:W-:Y:S10]  /*1760*/  @P0 BRA `(.L_x_21) ;  /* 0x00000000000c0947 */ /* 0x004ff40003800000 */
[----:B------:R-:W-:-:S04]  /*1770*/  SHF.L.U32 R4, R17, 0x1f, RZ ;  /* 0x0000001f11047819 */ /* 0x000fc800000006ff */
[----:B------:R-:W2:Y:S02]  /*1780*/  SYNCS.PHASECHK.TRANS64.TRYWAIT P0, [UR33+0x28], R4 ;  /* 0x00002804ff0075a7 */ /* 0x000ea40008001121 */
[----:B--2---:R-:W-:Y:S05]  /*1790*/  @!P0 BRA `(.L_x_22) ;  /* 0x0000007800548947 */ /* 0x004fea0003800000 */
.L_x_21:
[----:B------:R2:W-:Y:S01]  /*17a0*/  @!P5 SYNCS.ARRIVE.TRANS64 RZ, [UR33], R3 ;  /* 0x00000003ffffd9a7 */ /* 0x0005e20008000021 */
[----:B------:R-:W-:Y:S04]  /*17b0*/  BSSY.RECONVERGENT B0, `(.L_x_23) ;  /* 0x0000003000007945 */ /* 0x000fe80003800200 */
[----:B------:R-:W-:Y:S05]  /*17c0*/  @P4 BRA `(.L_x_24) ;  /* 0x0000000000044947 */ /* 0x000fea0003800000 */
[----:B------:R-:W-:Y:S05]  /*17d0*/  BPT.TRAP 0x1 ;  /* 0x000000040000795c */ /* 0x000fea0000300000 */
.L_x_24:
[----:B------:R-:W-:Y:S05]  /*17e0*/  BSYNC.RECONVERGENT B0 ;  /* 0x0000000000007941 */ /* 0x000fea0003800200 */
.L_x_23:
[----:B------:R-:W-:Y:S02]  /*17f0*/  UIADD3 UR6, UPT, UPT, UR17, 0x1, URZ ;  /* 0x0000000111067890 */ /* 0x000fe4000fffe0ff */
[----:B------:R-:W-:Y:S02]  /*1800*/  ULEA UR32, UR17, UR4, 0xd ;  /* 0x0000000411207291 */ /* 0x000fe4000f8e68ff */
[----:B------:R-:W-:Y:S02]  /*1810*/  UISETP.NE.AND UP0, UPT, UR6, 0x5, UPT ;  /* 0x000000050600788c */ /* 0x000fe4000bf05270 */
[----:B------:R-:W-:Y:S02]  /*1820*/  UIADD3 UR26, UP1, UPT, UR22, 0x80, URZ ;  /* 0x00000080161a7890 */ /* 0x000fe4000ff3e0ff */
[----:B------:R-:W-:Y:S02]  /*1830*/  USEL UR9, URZ, 0x1, UP0 ;  /* 0x00000001ff097887 */ /* 0x000fe40008000000 */
[----:B------:R-:W-:-:S02]  /*1840*/  USEL UR6, UR6, URZ, UP0 ;  /* 0x000000ff06067287 */ /* 0x000fc40008000000 */
[----:B------:R-:W-:Y:S02]  /*1850*/  UIADD3 UR20, UP0, UPT, UR22, 0x180, URZ ;  /* 0x0000018016147890 */ /* 0x000fe4000ff1e0ff */
[----:B------:R-:W-:Y:S01]  /*1860*/  ULEA UR8, UR6, UR4, 0x3 ;  /* 0x0000000406087291 */ /* 0x000fe2000f8e18ff */
[----:B------:R-:W-:Y:S01]  /*1870*/  LOP3.LUT R17, R17, UR9, RZ, 0x3c, !PT ;  /* 0x0000000911117c12 */ /* 0x000fe2000f8e3cff */
[----:B------:R-:W-:Y:S02]  /*1880*/  USHF.L.U32 UR34, UR16, 0x7, URZ ;  /* 0x0000000710227899 */ /* 0x000fe400080006ff */
[----:B------:R-:W-:Y:S01]  /*1890*/  UIADD3.X UR27, UPT, UPT, URZ, UR23, URZ, UP1, !UPT ;  /* 0x00000017ff1b7290 */ /* 0x000fe20008ffe4ff */
[----:B-1----:R-:W-:Y:S01]  /*18a0*/  SHF.L.U32 R2, R17, 0x1f, RZ ;  /* 0x0000001f11027819 */ /* 0x002fe200000006ff */
[----:B------:R-:W-:Y:S02]  /*18b0*/  UIADD3 UR32, UPT, UPT, UR32, 0x6400, URZ ;  /* 0x0000640020207890 */ /* 0x000fe4000fffe0ff */
[----:B------:R-:W-:Y:S01]  /*18c0*/  UIADD3.X UR21, UPT, UPT, URZ, UR23, URZ, UP0, !UPT ;  /* 0x00000017ff157290 */ /* 0x000fe200087fe4ff */
[----:B------:R1:W1:Y:S01]  /*18d0*/  SYNCS.PHASECHK.TRANS64.TRYWAIT P0, [UR8+0x28], R2 ;  /* 0x00002802ff0075a7 */ /* 0x0002620008001108 */
[----:B------:R-:W-:Y:S01]  /*18e0*/  ULEA UR8, UR17, UR4, 0xf ;  /* 0x0000000411087291 */ /* 0x000fe2000f8e78ff */
[----:B------:R-:W-:Y:S01]  /*18f0*/  UMOV UR18, 0x0 ;  /* 0x0000000000127882 */ /* 0x000fe20000000000 */
[----:B------:R-:W-:-:S02]  /*1900*/  UMOV UR19, 0x10000000 ;  /* 0x1000000000137882 */ /* 0x000fc40000000000 */
[----:B------:R-:W-:Y:S01]  /*1910*/  UIADD3 UR8, UPT, UPT, UR8, 0x10400, URZ ;  /* 0x0001040008087890 */ /* 0x000fe2000fffe0ff */
[----:B------:R1:W-:Y:S01]  /*1920*/  UTMALDG.3D [UR32], [UR26], desc[UR18] ;  /* 0x000012201a0075b4 */ /* 0x0003e20008011000 */
[----:B------:R-:W-:Y:S01]  /*1930*/  UMOV UR12, UR36 ;  /* 0x00000024000c7c82 */ /* 0x000fe20008000000 */
[----:B------:R-:W-:Y:S01]  /*1940*/  UMOV UR9, UR33 ;  /* 0x0000002100097c82 */ /* 0x000fe20008000000 */
[----:B------:R-:W-:Y:S01]  /*1950*/  UMOV UR10, UR34 ;  /* 0x00000022000a7c82 */ /* 0x000fe20008000000 */
[----:B------:R-:W-:Y:S01]  /*1960*/  UIADD3 UR16, UPT, UPT, UR16, 0x1, URZ ;  /* 0x0000000110107890 */ /* 0x000fe2000fffe0ff */
[----:B------:R-:W-:Y:S01]  /*1970*/  UMOV UR24, UR5 ;  /* 0x0000000500187c82 */ /* 0x000fe20008000000 */
[----:B------:R-:W-:Y:S02]  /*1980*/  UMOV UR17, UR6 ;  /* 0x0000000600117c82 */ /* 0x000fe40008000000 */
[----:B------:R1:W-:Y:S01]  /*1990*/  UTMALDG.3D [UR8], [UR20], desc[UR18] ;  /* 0x00001208140075b4 */ /* 0x0003e20008011000 */
[----:B------:R-:W-:-:S09]  /*19a0*/  UISETP.NE.AND UP0, UPT, UR16, UR5, UPT ;  /* 0x000000051000728c */ /* 0x000fd2000bf05270 */
[----:B------:R-:W-:Y:S05]  /*19b0*/  BRA.U UP0, `(.L_x_25) ;  /* 0xfffffffd00607547 */ /* 0x000fea000b83ffff */
.L_x_20:
[----:B-1----:R-:W-:Y:S01]  /*19c0*/  ULEA UR8, UR6, UR4, 0x3 ;  /* 0x0000000406087291 */ /* 0x002fe2000f8e18ff */
[----:B------:R-:W-:Y:S01]  /*19d0*/  SHF.L.U32 R2, R17, 0x1f, RZ ;  /* 0x0000001f11027819 */ /* 0x000fe200000006ff */
[----:B------:R-:W-:Y:S01]  /*19e0*/  @!P1 SYNCS.ARRIVE.TRANS64.A1T0 RZ, [UR4+0x98], RZ ;  /* 0x000098ffffff99a7 */ /* 0x000fe20008100004 */
[----:B------:R-:W-:-:S06]  /*19f0*/  UISETP.GT.AND UP0, UPT, UR15, UR14, UPT ;  /* 0x0000000e0f00728c */ /* 0x000fcc000bf04270 */
[----:B--2---:R1:W2:Y:S03]  /*1a00*/  SYNCS.PHASECHK.TRANS64.TRYWAIT P0, [UR8+0x28], R2 ;  /* 0x00002802ff0075a7 */ /* 0x0042a60008001108 */
[----:B------:R-:W-:Y:S05]  /*1a10*/  BRA.U !UP0, `(.L_x_26) ;  /* 0x0000000108ac7547 */ /* 0x000fea000b800000 */
[----:B------:R-:W-:Y:S01]  /*1a20*/  UIADD3 UR21, UPT, UPT, UR7, UR24, URZ ;  /* 0x0000001807157290 */ /* 0x000fe2000fffe0ff */
[----:B------:R-:W-:-:S11]  /*1a30*/  UMOV UR25, UR6 ;  /* 0x0000000600197c82 */ /* 0x000fd60008000000 */
.L_x_31:
[----:B-1----:R-:W-:Y:S01]  /*1a40*/  ULEA UR17, UR25, UR4, 0x3 ;  /* 0x0000000419117291 */ /* 0x002fe2000f8e18ff */
[----:B--2---:R-:W-:Y:S01]  /*1a50*/  @!P5 MOV R3, 0xa000 ;  /* 0x0000a0000003d802 */ /* 0x004fe20000000f00 */
[----:B--2---:R-:W-:Y:S10]  /*1a60*/  @P0 BRA `(.L_x_27) ;  /* 0x00000000000c0947 */ /* 0x004ff40003800000 */
[----:B------:R-:W-:-:S04]  /*1a70*/  SHF.L.U32 R4, R17, 0x1f, RZ ;  /* 0x0000001f11047819 */ /* 0x000fc800000006ff */
[----:B------:R-:W2:Y:S02]  /*1a80*/  SYNCS.PHASECHK.TRANS64.TRYWAIT P0, [UR17+0x28], R4 ;  /* 0x00002804ff0075a7 */ /* 0x000ea40008001111 */
[----:B--2---:R-:W-:Y:S05]  /*1a90*/  @!P0 BRA `(.L_x_28) ;  /* 0x0000007400ac8947 */ /* 0x004fea0003800000 */
.L_x_27:
[----:B------:R2:W-:Y:S01]  /*1aa0*/  @!P5 SYNCS.ARRIVE.TRANS64 RZ, [UR17], R3 ;  /* 0x00000003ffffd9a7 */ /* 0x0005e20008000011 */
[----:B------:R-:W-:Y:S04]  /*1ab0*/  BSSY.RECONVERGENT B0, `(.L_x_29) ;  /* 0x0000003000007945 */ /* 0x000fe80003800200 */
[----:B------:R-:W-:Y:S05]  /*1ac0*/  @P4 BRA `(.L_x_30) ;  /* 0x0000000000044947 */ /* 0x000fea0003800000 */
[----:B------:R-:W-:Y:S05]  /*1ad0*/  BPT.TRAP 0x1 ;  /* 0x000000040000795c */ /* 0x000fea0000300000 */
.L_x_30:
[----:B------:R-:W-:Y:S05]  /*1ae0*/  BSYNC.RECONVERGENT B0 ;  /* 0x0000000000007941 */ /* 0x000fea0003800200 */
.L_x_29:
        /* <DEDUP_REMOVED lines=10> */
[----:B------:R-:W-:Y:S01]  /*1b90*/  UIADD3 UR16, UPT, UPT, UR16, 0x6400, URZ ;  /* 0x0000640010107890 */ /* 0x000fe2000fffe0ff */
[----:B-1----:R-:W-:Y:S01]  /*1ba0*/  SHF.L.U32 R2, R17, 0x1f, RZ ;  /* 0x0000001f11027819 */ /* 0x002fe200000006ff */
[----:B------:R-:W-:Y:S02]  /*1bb0*/  UIADD3.X UR31, UPT, UPT, URZ, UR23, URZ, UP1, !UPT ;  /* 0x00000017ff1f7290 */ /* 0x000fe40008ffe4ff */
[----:B------:R-:W-:Y:S01]  /*1bc0*/  UIADD3.X UR29, UPT, UPT, URZ, UR23, URZ, UP0, !UPT ;  /* 0x00000017ff1d7290 */ /* 0x000fe200087fe4ff */
[----:B------:R1:W1:Y:S01]  /*1bd0*/  SYNCS.PHASECHK.TRANS64.TRYWAIT P0, [UR8+0x28], R2 ;  /* 0x00002802ff0075a7 */ /* 0x0002620008001108 */
[----:B------:R-:W-:Y:S01]  /*1be0*/  ULEA UR8, UR25, UR4, 0xf ;  /* 0x0000000419087291 */ /* 0x000fe2000f8e78ff */
[----:B------:R-:W-:Y:S01]  /*1bf0*/  UMOV UR26, 0x0 ;  /* 0x00000000001a7882 */ /* 0x000fe20000000000 */
[----:B------:R-:W-:-:S02]  /*1c00*/  UMOV UR27, 0x10000000 ;  /* 0x10000000001b7882 */ /* 0x000fc40000000000 */
[----:B------:R-:W-:Y:S01]  /*1c10*/  UIADD3 UR8, UPT, UPT, UR8, 0x10400, URZ ;  /* 0x0001040008087890 */ /* 0x000fe2000fffe0ff */
[----:B------:R-:W-:Y:S01]  /*1c20*/  UMOV UR19, UR35 ;  /* 0x0000002300137c82 */ /* 0x000fe20008000000 */
[----:B------:R-:W-:Y:S01]  /*1c30*/  UMOV UR20, UR36 ;  /* 0x0000002400147c82 */ /* 0x000fe20008000000 */
[----:B------:R-:W-:Y:S01]  /*1c40*/  UMOV UR12, UR36 ;  /* 0x00000024000c7c82 */ /* 0x000fe20008000000 */
[----:B------:R-:W-:Y:S01]  /*1c50*/  UMOV UR9, UR17 ;  /* 0x0000001100097c82 */ /* 0x000fe20008000000 */
[----:B------:R-:W-:Y:S01]  /*1c60*/  UMOV UR10, UR18 ;  /* 0x00000012000a7c82 */ /* 0x000fe20008000000 */
[----:B------:R1:W-:Y:S01]  /*1c70*/  UTMALDG.3D [UR16], [UR30], desc[UR26] ;  /* 0x00001a101e0075b4 */ /* 0x0003e20008011000 */
[----:B------:R-:W-:Y:S01]  /*1c80*/  UIADD3 UR24, UPT, UPT, UR24, 0x1, URZ ;  /* 0x0000000118187890 */ /* 0x000fe2000fffe0ff */
[----:B------:R-:W-:-:S03]  /*1c90*/  UMOV UR25, UR6 ;  /* 0x0000000600197c82 */ /* 0x000fc60008000000 */
[----:B------:R-:W-:Y:S01]  /*1ca0*/  UISETP.NE.AND UP0, UPT, UR24, UR21, UPT ;  /* 0x000000151800728c */ /* 0x000fe2000bf05270 */
[----:B------:R1:W-:Y:S08]  /*1cb0*/  UTMALDG.3D [UR8], [UR28], desc[UR26] ;  /* 0x00001a081c0075b4 */ /* 0x0003f00008011000 */
[----:B------:R-:W-:Y:S05]  /*1cc0*/  BRA.U UP0, `(.L_x_31) ;  /* 0xfffffffd005c7547 */ /* 0x000fea000b83ffff */
.L_x_26:
[C---:B-1----:R-:W-:Y:S01]  /*1cd0*/  LEA R2, R16.reuse, UR4, 0x3 ;  /* 0x0000000410027c11 */ /* 0x042fe2000f8e18ff */
[----:B------:R-:W-:Y:S01]  /*1ce0*/  NOP ;  /* 0x0000000000007918 */ /* 0x000fe20000000000 */
[----:B--2---:R-:W-:Y:S02]  /*1cf0*/  SHF.L.U32 R3, R13, 0x1f, RZ ;  /* 0x0000001f0d037819 */ /* 0x004fe400000006ff */
[----:B------:R-:W-:Y:S02]  /*1d00*/  LEA R4, R16, UR4, 0x4 ;  /* 0x0000000410047c11 */ /* 0x000fe4000f8e20ff */
[----:B------:R-:W1:Y:S02]  /*1d10*/  SYNCS.PHASECHK.TRANS64.TRYWAIT P0, [R2+URZ+0xa0], R3 ;  /* 0x0000a003020075a7 */ /* 0x000e6400080011ff */
[----:B-1----:R-:W-:Y:S05]  /*1d20*/  @!P0 BRA `(.L_x_32) ;  /* 0x0000007400208947 */ /* 0x002fea0003800000 */
.L_x_129:
[----:B------:R-:W2:Y:S01]  /*1d30*/  LDS.128 R4, [R4+0x130] ;  /* 0x0001300004047984 */ /* 0x000ea20000000c00 */
[----:B---3--:R-:W-:Y:S01]  /*1d40*/  ISETP.GE.AND P0, PT, R40, 0x1, PT ;  /* 0x000000012800780c */ /* 0x008fe20003f06270 */
[----:B-1----:R-:W-:Y:S01]  /*1d50*/  VIADD R2, R2, 0xb0 ;  /* 0x000000b002027836 */ /* 0x002fe20000000000 */
[----:B------:R-:W-:Y:S01]  /*1d60*/  @!PT LDS RZ, [RZ] ;  /* 0x00000000fffff984 */ /* 0x000fe20000000800 */
[----:B------:R-:W-:Y:S01]  /*1d70*/  @!PT LDS RZ, [RZ] ;  /* 0x00000000fffff984 */ /* 0x000fe20000000800 */
[----:B------:R-:W-:Y:S01]  /*1d80*/  @!PT LDS RZ, [RZ] ;  /* 0x00000000fffff984 */ /* 0x000fe20000000800 */
[----:B------:R-:W-:Y:S01]  /*1d90*/  @!PT LDS RZ, [RZ] ;  /* 0x00000000fffff984 */ /* 0x000fe20000000800 */
[----:B------:R1:W-:Y:S06]  /*1da0*/  MEMBAR.ALL.CTA ;  /* 0x0000000000007992 */ /* 0x0003ec0000008000 */
[----:B-1----:R-:W1:Y:S01]  /*1db0*/  FENCE.VIEW.ASYNC.S ;  /* 0x00000000000073c6 */ /* 0x002e620000000000 */
[----:B------:R-:W-:-:S04]  /*1dc0*/  PRMT R2, RZ, 0x654, R2 ;  /* 0x00000654ff027816 */ /* 0x000fc80000000002 */
[----:B-1----:R1:W-:Y:S01]  /*1dd0*/  SYNCS.ARRIVE.TRANS64.RED.A1T0 RZ, [R2+URZ], RZ ;  /* 0x000000ff02ff79a7 */ /* 0x0023e200081004ff */
[----:B--2---:R-:W-:-:S13]  /*1de0*/  LOP3.LUT P2, RZ, R6, 0x1, RZ, 0xc0, !PT ;  /* 0x0000000106ff7812 */ /* 0x004fda000784c0ff */
[----:B------:R-:W-:Y:S01]  /*1df0*/  @P2 SHF.R.U32.HI R3, RZ, 0x10, R5 ;  /* 0x00000010ff032819 */ /* 0x000fe20000011605 */
[----:B------:R-:W-:Y:S01]  /*1e00*/  VOTEU.ANY UP0, P2 ;  /* 0x0000000000ff7886 */ /* 0x000fe20001000100 */
[----:B------:R-:W-:Y:S02]  /*1e10*/  @P2 MOV R10, R4 ;  /* 0x00000004000a2202 */ /* 0x000fe40000000f00 */
[----:B------:R-:W-:Y:S02]  /*1e20*/  @P2 R2UR.BROADCAST UR8, R3 ;  /* 0x00000000030822ca */ /* 0x000fe400008e0000 */
[----:B------:R-:W-:-:S11]  /*1e30*/  @P2 LOP3.LUT R9, R5, 0xffff, RZ, 0xc0, !PT ;  /* 0x0000ffff05092812 */ /* 0x000fd600078ec0ff */
[----:B------:R-:W-:Y:S01]  /*1e40*/  @UP0 UMOV UR36, UR8 ;  /* 0x0000000800240c82 */ /* 0x000fe20008000000 */
[----:B-1----:R-:W-:Y:S05]  /*1e50*/  @!P0 BRA `(.L_x_33) ;  /* 0x0000000000b88947 */ /* 0x002fea0003800000 */
[----:B------:R-:W4:Y:S01]  /*1e60*/  LDC.64 R4, c[0x0][0xb18] ;  /* 0x0002c600ff047b82 */ /* 0x000f220000000a00 */
[----:B------:R-:W-:-:S07]  /*1e70*/  ISETP.NE.AND P3, PT, R40, 0x1, PT ;  /* 0x000000012800780c */ /* 0x000fce0003f65270 */
[----:B------:R-:W1:Y:S08]  /*1e80*/  LDC.64 R6, c[0x0][0xb10] ;  /* 0x0002c400ff067b82 */ /* 0x000e700000000a00 */
[----:B------:R-:W2:Y:S08]  /*1e90*/  LDC R14, c[0x0][0xb20] ;  /* 0x0002c800ff0e7b82 */ /* 0x000eb00000000800 */
[----:B------:R-:W3:Y:S01]  /*1ea0*/  LDC R15, c[0x0][0xb0c] ;  /* 0x0002c300ff0f7b82 */ /* 0x000ee20000000800 */
[----:B----4-:R-:W-:Y:S01]  /*1eb0*/  IMAD.HI.U32 R19, R0, R5, RZ ;  /* 0x0000000500137227 */ /* 0x010fe200078e00ff */
[----:B------:R-:W-:-:S03]  /*1ec0*/  ISETP.NE.AND P0, PT, R4, 0x1, PT ;  /* 0x000000010400780c */ /* 0x000fc60003f05270 */
[----:B------:R-:W-:-:S03]  /*1ed0*/  IMAD.HI.U32 R5, R9, R5, RZ ;  /* 0x0000000509057227 */ /* 0x000fc600078e00ff */
[----:B------:R-:W4:Y:S01]  /*1ee0*/  LDC.64 R2, c[0x0][0xb28] ;  /* 0x0002ca00ff027b82 */ /* 0x000f220000000a00 */
[----:B-1----:R-:W-:-:S04]  /*1ef0*/  IMAD.HI.U32 R20, R8, R6, RZ ;  /* 0x0000000608147227 */ /* 0x002fc800078e00ff */
[----:B------:R-:W-:Y:S01]  /*1f00*/  IMAD.HI.U32 R21, R10, R6, RZ ;  /* 0x000000060a157227 */ /* 0x000fe200078e00ff */
[----:B------:R-:W-:Y:S02]  /*1f10*/  SHF.R.U32.HI R20, RZ, R7, R20 ;  /* 0x00000007ff147219 */ /* 0x000fe40000011614 */
[-C--:B--2---:R-:W-:Y:S02]  /*1f20*/  SHF.R.U32.HI R19, RZ, R14.reuse, R19 ;  /* 0x0000000eff137219 */ /* 0x084fe40000011613 */
[----:B------:R-:W-:Y:S02]  /*1f30*/  SHF.R.U32.HI R5, RZ, R14, R5 ;  /* 0x0000000eff057219 */ /* 0x000fe40000011605 */
[----:B------:R-:W-:Y:S02]  /*1f40*/  SEL R19, R0, R19, !P0 ;  /* 0x0000001300137207 */ /* 0x000fe40004000000 */
[----:B------:R-:W-:Y:S02]  /*1f50*/  SHF.R.U32.HI R21, RZ, R7, R21 ;  /* 0x00000007ff157219 */ /* 0x000fe40000011615 */
[----:B---3--:R-:W-:-:S02]  /*1f60*/  ISETP.NE.AND P1, PT, R15, 0x1, PT ;  /* 0x000000010f00780c */ /* 0x008fc40003f25270 */
[----:B------:R-:W-:Y:S02]  /*1f70*/  SEL R5, R9, R5, !P0 ;  /* 0x0000000509057207 */ /* 0x000fe40004000000 */
[----:B------:R-:W-:Y:S02]  /*1f80*/  SEL R20, R8, R20, !P1 ;  /* 0x0000001408147207 */ /* 0x000fe40004800000 */
[----:B------:R-:W-:Y:S01]  /*1f90*/  SEL R21, R10, R21, !P1 ;  /* 0x000000150a157207 */ /* 0x000fe20004800000 */
[----:B----4-:R-:W-:-:S04]  /*1fa0*/  IMAD.HI.U32 R18, R19, R2, RZ ;  /* 0x0000000213127227 */ /* 0x010fc800078e00ff */
        /* <DEDUP_REMOVED lines=10> */
[----:B------:R-:W-:-:S04]  /*2050*/  @!P0 IMAD.HI.U32 R7, R21, R2, RZ ;  /* 0x0000000215078227 */ /* 0x000fc800078e00ff */
[----:B------:R-:W-:Y:S01]  /*2060*/  IMAD.MOV R2, RZ, RZ, -R6 ;  /* 0x000000ffff027224 */ /* 0x000fe200078e0a06 */
[----:B------:R-:W-:Y:S02]  /*2070*/  @!P0 SHF.R.U32.HI R3, RZ, R3, R7 ;  /* 0x00000003ff038219 */ /* 0x000fe40000011607 */
[----:B------:R-:W-:Y:S01]  /*2080*/  IADD3 R7, PT, PT, -R5, RZ, RZ ;  /* 0x000000ff05077210 */ /* 0x000fe20007ffe1ff */
[----:B------:R-:W-:Y:S01]  /*2090*/  IMAD R2, R40, R2, R5 ;  /* 0x0000000228027224 */ /* 0x000fe200078e0205 */
        /* <DEDUP_REMOVED lines=10> */
.L_x_33:
[----:B------:R-:W1:Y:S02]  /*2140*/  LDCU UR8, c[0x0][0xb30] ;  /* 0x00016600ff0877ac */ /* 0x000e640008000800 */
[----:B-1----:R-:W-:-:S09]  /*2150*/  UISETP.NE.AND UP0, UPT, UR8, 0x1, UPT ;  /* 0x000000010800788c */ /* 0x002fd2000bf05270 */
[----:B------:R-:W-:Y:S05]  /*2160*/  BRA.U UP0, `(.L_x_34) ;  /* 0x0000000100407547 */ /* 0x000fea000b800000 */
[----:B------:R-:W1:Y:S08]  /*2170*/  LDC.64 R4, c[0x0][0xb10] ;  /* 0x0002c400ff047b82 */ /* 0x000e700000000a00 */
[----:B------:R-:W2:Y:S08]  /*2180*/  LDC.64 R2, c[0x0][0xb18] ;  /* 0x0002c600ff027b82 */ /* 0x000eb00000000a00 */
[----:B------:R-:W3:Y:S08]  /*2190*/  LDC R6, c[0x0][0xb20] ;  /* 0x0002c800ff067b82 */ /* 0x000ef00000000800 */
[----:B------:R-:W4:Y:S01]  /*21a0*/  LDC R7, c[0x0][0xb0c] ;  /* 0x0002c300ff077b82 */ /* 0x000f220000000800 */
[----:B-1----:R-:W-:-:S05]  /*21b0*/  IMAD.HI.U32 R4, R10, R4, RZ ;  /* 0x000000040a047227 */ /* 0x002fca00078e00ff */
[----:B------:R-:W-:Y:S01]  /*21c0*/  SHF.R.U32.HI R4, RZ, R5, R4 ;  /* 0x00000005ff047219 */ /* 0x000fe20000011604 */
[----:B--2---:R-:W-:Y:S01]  /*21d0*/  IMAD.HI.U32 R3, R9, R3, RZ ;  /* 0x0000000309037227 */ /* 0x004fe200078e00ff */
[----:B------:R-:W-:-:S04]  /*21e0*/  ISETP.NE.AND P0, PT, R2, 0x1, PT ;  /* 0x000000010200780c */ /* 0x000fc80003f05270 */
[----:B---3--:R-:W-:-:S04]  /*21f0*/  SHF.R.U32.HI R3, RZ, R6, R3 ;  /* 0x00000006ff037219 */ /* 0x008fc80000011603 */
[----:B------:R-:W-:Y:S02]  /*2200*/  SEL R3, R9, R3, !P0 ;  /* 0x0000000309037207 */ /* 0x000fe40004000000 */
[----:B----4-:R-:W-:-:S04]  /*2210*/  ISETP.NE.AND P1, PT, R7, 0x1, PT ;  /* 0x000000010700780c */ /* 0x010fc80003f25270 */
[----:B------:R-:W-:-:S05]  /*2220*/  SEL R4, R10, R4, !P1 ;  /* 0x000000040a047207 */ /* 0x000fca0004800000 */
[----:B------:R-:W-:Y:S02]  /*2230*/  IMAD.IADD R5, R3, 0x1, -R4 ;  /* 0x0000000103057824 */ /* 0x000fe400078e0a04 */
[----:B------:R-:W-:Y:S02]  /*2240*/  IMAD.IADD R3, R4, 0x1, -R3 ;  /* 0x0000000104037824 */ /* 0x000fe400078e0a03 */
[----:B------:R-:W-:Y:S02]  /*2250*/  IMAD R10, R5, R7, R10 ;  /* 0x00000007050a7224 */ /* 0x000fe400078e020a */
[----:B------:R-:W-:-:S07]  /*2260*/  IMAD R9, R3, R2, R9 ;  /* 0x0000000203097224 */ /* 0x000fce00078e0209 */
.L_x_34:
[----:B------:R-:W-:Y:S01]  /*2270*/  VIADD R16, R16, 0x1 ;  /* 0x0000000110107836 */ /* 0x000fe20000000000 */
[----:B------:R-:W-:Y:S01]  /*2280*/  PLOP3.LUT P1, PT, PT, PT, PT, 0x80, 0x8 ;  /* 0x000000000008781c */ /* 0x000fe20003f2f070 */
[----:B------:R-:W-:Y:S02]  /*2290*/  IMAD.IADD R15, R10, 0x1, R95 ;  /* 0x000000010a0f7824 */ /* 0x000fe400078e025f */
[----:B------:R-:W-:Y:S01]  /*22a0*/  IMAD.IADD R14, R9, 0x1, R94 ;  /* 0x00000001090e7824 */ /* 0x000fe200078e025e */
[----:B------:R-:W-:-:S04]  /*22b0*/  ISETP.NE.AND P0, PT, R16, 0x2, PT ;  /* 0x000000021000780c */ /* 0x000fc80003f05270 */
[----:B------:R-:W-:Y:S02]  /*22c0*/  SEL R2, RZ, 0x1, P0 ;  /* 0x00000001ff027807 */ /* 0x000fe40000000000 */
[----:B------:R-:W-:Y:S02]  /*22d0*/  SEL R16, R16, RZ, P0 ;  /* 0x000000ff10107207 */ /* 0x000fe40000000000 */
[----:B------:R-:W-:Y:S01]  /*22e0*/  LOP3.LUT R13, R13, R2, RZ, 0x3c, !PT ;  /* 0x000000020d0d7212 */ /* 0x000fe200078e3cff */
[----:B------:R-:W-:Y:S06]  /*22f0*/  @P2 BRA `(.L_x_35) ;  /* 0xfffffff000982947 */ /* 0x000fec000383ffff */
[----:B------:R-:W-:Y:S01]  /*2300*/  UIADD3 UR4, UPT, UPT, UR4, 0x28, URZ ;  /* 0x0000002804047890 */ /* 0x000fe2000fffe0ff */
[----:B------:R-:W-:-:S03]  /*2310*/  SHF.L.U32 R2, R17, 0x1f, RZ ;  /* 0x0000001f11027819 */ /* 0x000fc600000006ff */
[----:B------:R-:W-:-:S09]  /*2320*/  ULEA UR5, UR6, UR4, 0x3 ;  /* 0x0000000406057291 */ /* 0x000fd2000f8e18ff */
[----:B------:R-:W1:Y:S02]  /*2330*/  SYNCS.PHASECHK.TRANS64.TRYWAIT P0, [UR5], R2 ;  /* 0x00000002ff0075a7 */ /* 0x000e640008001105 */
[----:B-1----:R-:W-:Y:S05]  /*2340*/  @!P0 BRA `(.L_x_36) ;  /* 0x0000006c00ac8947 */ /* 0x002fea0003800000 */
.L_x_131:
[----:B------:R-:W-:-:S04]  /*2350*/  UIADD3 UR6, UPT, UPT, UR6, 0x1, URZ ;  /* 0x0000000106067890 */ /* 0x000fc8000fffe0ff */
[----:B------:R-:W-:-:S04]  /*2360*/  UISETP.NE.AND UP0, UPT, UR6, 0x5, UPT ;  /* 0x000000050600788c */ /* 0x000fc8000bf05270 */
[----:B------:R-:W-:Y:S02]  /*2370*/  USEL UR7, URZ, 0x1, UP0 ;  /* 0x00000001ff077887 */ /* 0x000fe40008000000 */
[----:B------:R-:W-:-:S04]  /*2380*/  USEL UR6, UR6, URZ, UP0 ;  /* 0x000000ff06067287 */ /* 0x000fc80008000000 */
[----:B------:R-:W-:Y:S01]  /*2390*/  ULEA UR5, UR6, UR4, 0x3 ;  /* 0x0000000406057291 */ /* 0x000fe2000f8e18ff */
[----:B-1----:R-:W-:-:S04]  /*23a0*/  LOP3.LUT R2, R17, UR7, RZ, 0x3c, !PT ;  /* 0x0000000711027c12 */ /* 0x002fc8000f8e3cff */
[----:B------:R-:W-:-:S04]  /*23b0*/  SHF.L.U32 R3, R2, 0x1f, RZ ;  /* 0x0000001f02037819 */ /* 0x000fc800000006ff */
[----:B------:R-:W1:Y:S02]  /*23c0*/  SYNCS.PHASECHK.TRANS64.TRYWAIT P0, [UR5], R3 ;  /* 0x00000003ff0075a7 */ /* 0x000e640008001105 */
[----:B-1----:R-:W-:Y:S05]  /*23d0*/  @!P0 BRA `(.L_x_37) ;  /* 0x0000006c00a08947 */ /* 0x002fea0003800000 */
.L_x_133:
[----:B------:R-:W-:-:S04]  /*23e0*/  UIADD3 UR6, UPT, UPT, UR6, 0x1, URZ ;  /* 0x0000000106067890 */ /* 0x000fc8000fffe0ff */
[----:B------:R-:W-:-:S04]  /*23f0*/  UISETP.NE.AND UP0, UPT, UR6, 0x5, UPT ;  /* 0x000000050600788c */ /* 0x000fc8000bf05270 */
[----:B------:R-:W-:Y:S02]  /*2400*/  USEL UR7, URZ, 0x1, UP0 ;  /* 0x00000001ff077887 */ /* 0x000fe40008000000 */
[----:B------:R-:W-:-:S04]  /*2410*/  USEL UR6, UR6, URZ, UP0 ;  /* 0x000000ff06067287 */ /* 0x000fc80008000000 */
[----:B------:R-:W-:Y:S01]  /*2420*/  ULEA UR5, UR6, UR4, 0x3 ;  /* 0x0000000406057291 */ /* 0x000fe2000f8e18ff */
[----:B------:R-:W-:-:S04]  /*2430*/  LOP3.LUT R2, R2, UR7, RZ, 0x3c, !PT ;  /* 0x0000000702027c12 */ /* 0x000fc8000f8e3cff */
[----:B-1----:R-:W-:-:S04]  /*2440*/  SHF.L.U32 R3, R2, 0x1f, RZ ;  /* 0x0000001f02037819 */ /* 0x002fc800000006ff */
[----:B------:R-:W1:Y:S02]  /*2450*/  SYNCS.PHASECHK.TRANS64.TRYWAIT P0, [UR5], R3 ;  /* 0x00000003ff0075a7 */ /* 0x000e640008001105 */
[----:B-1----:R-:W-:Y:S05]  /*2460*/  @!P0 BRA `(.L_x_38) ;  /* 0x0000006c00948947 */ /* 0x002fea0003800000 */
.L_x_135:
        /* <DEDUP_REMOVED lines=9> */
.L_x_137:
[----:B------:R-:W-:-:S04]  /*2500*/  UIADD3 UR6, UPT, UPT, UR6, 0x1, URZ ;  /* 0x0000000106067890 */ /* 0x000fc8000fffe0ff */
[----:B------:R-:W-:-:S04]  /*2510*/  UISETP.NE.AND UP0, UPT, UR6, 0x5, UPT ;  /* 0x000000050600788c */ /* 0x000fc8000bf05270 */
[----:B------:R-:W-:Y:S02]  /*2520*/  USEL UR5, URZ, 0x1, UP0 ;  /* 0x00000001ff057887 */ /* 0x000fe40008000000 */
[----:B------:R-:W-:-:S04]  /*2530*/  USEL UR6, UR6, URZ, UP0 ;  /* 0x000000ff06067287 */ /* 0x000fc80008000000 */
[----:B------:R-:W-:Y:S01]  /*2540*/  ULEA UR6, UR6, UR4, 0x3 ;  /* 0x0000000406067291 */ /* 0x000fe2000f8e18ff */
[----:B------:R-:W-:-:S04]  /*2550*/  LOP3.LUT R2, R2, UR5, RZ, 0x3c, !PT ;  /* 0x0000000502027c12 */ /* 0x000fc8000f8e3cff */
[----:B------:R-:W-:Y:S01]  /*2560*/  SHF.L.U32 R2, R2, 0x1f, RZ ;  /* 0x0000001f02027819 */ /* 0x000fe200000006ff */
[----:B-1--4-:R-:W-:-:S07]  /*2570*/  IMAD.U32 R0, RZ, RZ, UR6 ;  /* 0x00000006ff007e24 */ /* 0x012fce000f8e00ff */
.L_x_40:
[----:B-1----:R1:W2:Y:S02]  /*2580*/  SYNCS.PHASECHK.TRANS64.TRYWAIT P0, [R0+URZ], R2 ;  /* 0x00000002000075a7 */ /* 0x0022a400080011ff */
[----:B--2---:R-:W-:Y:S05]  /*2590*/  @!P0 NANOSLEEP.SYNCS 0x989680 ;  /* 0x009896800000895d */ /* 0x004fea0003900000 */
[----:B------:R-:W2:Y:S02]  /*25a0*/  @!P0 SYNCS.PHASECHK.TRANS64 P0, [R0+URZ], R2 ;  /* 0x00000002000085a7 */ /* 0x000ea400080010ff */
[----:B--2---:R-:W-:Y:S05]  /*25b0*/  @P0 EXIT ;  /* 0x000000000000094d */ /* 0x004fea0003800000 */
[----:B------:R-:W-:Y:S05]  /*25c0*/  BRA `(.L_x_40) ;  /* 0xfffffffc00ec7947 */ /* 0x000fea000383ffff */
.L_x_17:
[----:B------:R-:W-:-:S04]  /*25d0*/  UISETP.NE.AND UP1, UPT, UR37, URZ, UPT ;  /* 0x000000ff2500728c */ /* 0x000fc8000bf25270 */
[----:B------:R-:W-:-:S09]  /*25e0*/  UISETP.NE.OR UP1, UPT, UR8, 0x1, UP1 ;  /* 0x000000010800788c */ /* 0x000fd20008f25670 */
[----:B------:R-:W-:Y:S05]  /*25f0*/  BRA.U UP1, `(.L_x_41) ;  /* 0x0000000501487547 */ /* 0x000fea000b800000 */
[----:B------:R-:W-:Y:S01]  /*2600*/  ISETP.NE.AND P2, PT, R2, RZ, PT ;  /* 0x000000ff0200720c */ /* 0x000fe20003f45270 */
[----:B------:R-:W-:Y:S01]  /*2610*/  IMAD.MOV.U32 R12, RZ, RZ, 0x1 ;  /* 0x00000001ff0c7424 */ /* 0x000fe200078e00ff */
[----:B------:R-:W-:Y:S02]  /*2620*/  CS2R R10, SRZ ;  /* 0x00000000000a7805 */ /* 0x000fe4000001ff00 */
[----:B------:R-:W-:Y:S01]  /*2630*/  CS2R R8, SRZ ;  /* 0x0000000000087805 */ /* 0x000fe2000001ff00 */
[----:B------:R-:W-:Y:S01]  /*2640*/  UMOV UR4, 0x400 ;  /* 0x0000040000047882 */ /* 0x000fe20000000000 */
[----:B------:R-:W-:Y:S01]  /*2650*/  UMOV UR6, URZ ;  /* 0x000000ff00067c82 */ /* 0x000fe20008000000 */
[----:B------:R-:W-:-:S12]  /*2660*/  ULEA UR37, UR37, UR4, 0x18 ;  /* 0x0000000425257291 */ /* 0x000fd8000f8ec0ff */
.L_x_45:
[----:B------:R-:W-:Y:S02]  /*2670*/  LEA R0, R8, UR37, 0x3 ;  /* 0x0000002508007c11 */ /* 0x000fe4000f8e18ff */
[----:B------:R-:W-:-:S03]  /*2680*/  SHF.L.U32 R4, R9, 0x1f, RZ ;  /* 0x0000001f09047819 */ /* 0x000fc600000006ff */
[----:B------:R-:W-:Y:S01]  /*2690*/  VIADD R5, R0, 0x110 ;  /* 0x0000011000057836 */ /* 0x000fe20000000000 */
[----:B------:R-:W1:Y:S02]  /*26a0*/  SYNCS.PHASECHK.TRANS64.TRYWAIT P0, [R0+URZ+0x100], R4 ;  /* 0x00010004000075a7 */ /* 0x000e6400080011ff */
[----:B-1----:R-:W-:Y:S05]  /*26b0*/  @!P0 BRA `(.L_x_42) ;  /* 0x0000006c00308947 */ /* 0x002fea0003800000 */
.L_x_138:
[----:B------:R-:W-:Y:S01]  /*26c0*/  ULEA UR5, UR6, UR37, 0x3 ;  /* 0x0000002506057291 */ /* 0x000fe2000f8e18ff */
[----:B-1----:R-:W-:Y:S01]  /*26d0*/  PRMT R0, RZ, 0x654, R5 ;  /* 0x00000654ff007816 */ /* 0x002fe20000000005 */
[----:B------:R-:W-:Y:S01]  /*26e0*/  @!P2 IMAD.MOV.U32 R4, RZ, RZ, 0x10 ;  /* 0x00000010ff04a424 */ /* 0x000fe200078e00ff */
[----:B------:R-:W-:Y:S01]  /*26f0*/  SHF.L.U32 R5, R12, 0x1f, RZ ;  /* 0x0000001f0c057819 */ /* 0x000fe200000006ff */
[----:B------:R-:W-:Y:S01]  /*2700*/  UIADD3 UR4, UPT, UPT, UR5, 0xa0, URZ ;  /* 0x000000a005047890 */ /* 0x000fe2000fffe0ff */
[----:B------:R1:W-:Y:S05]  /*2710*/  SYNCS.ARRIVE.TRANS64.RED.A1T0 RZ, [R0+URZ], RZ ;  /* 0x000000ff00ff79a7 */ /* 0x0003ea00081004ff */
[----:B------:R-:W-:Y:S01]  /*2720*/  IMAD.U32 R6, RZ, RZ, UR4 ;  /* 0x00000004ff067e24 */ /* 0x000fe2000f8e00ff */
[----:B------:R-:W2:Y:S04]  /*2730*/  SYNCS.PHASECHK.TRANS64.TRYWAIT P0, [UR5+0xb0], R5 ;  /* 0x0000b005ff0075a7 */ /* 0x000ea80008001105 */
[----:B------:R-:W-:Y:S01]  /*2740*/  PRMT R6, R2, 0x654, R6 ;  /* 0x0000065402067816 */ /* 0x000fe20000000006 */
[----:B-12---:R-:W-:Y:S06]  /*2750*/  @!P0 BRA `(.L_x_43) ;  /* 0x0000006c001c8947 */ /* 0x006fec0003800000 */
.L_x_140:
[----:B------:R-:W-:Y:S01]  /*2760*/  ULEA UR4, UR6, UR37, 0x4 ;  /* 0x0000002506047291 */ /* 0x000fe2000f8e20ff */
[----:B------:R-:W-:Y:S01]  /*2770*/  SEL R3, R6, R3, !P2 ;  /* 0x0000000306037207 */ /* 0x000fe20005000000 */
[----:B------:R-:W-:Y:S01]  /*2780*/  UIADD3 UR5, UPT, UPT, UR5, 0xa0, URZ ;  /* 0x000000a005057890 */ /* 0x000fe2000fffe0ff */
[----:B-1----:R-:W-:Y:S01]  /*2790*/  LEA R0, R11, UR37, 0x3 ;  /* 0x000000250b007c11 */ /* 0x002fe2000f8e18ff */
[----:B------:R-:W-:Y:S01]  /*27a0*/  UIADD3 UR4, UPT, UPT, UR4, 0x130, URZ ;  /* 0x0000013004047890 */ /* 0x000fe2000fffe0ff */
[----:B------:R1:W-:Y:S01]  /*27b0*/  @!P2 SYNCS.ARRIVE.TRANS64.RED RZ, [R3+URZ], R4 ;  /* 0x0000000403ffa9a7 */ /* 0x0003e200080004ff */
[----:B------:R-:W-:Y:S01]  /*27c0*/  UIADD3 UR6, UPT, UPT, UR6, 0x1, URZ ;  /* 0x0000000106067890 */ /* 0x000fe2000fffe0ff */
[----:B------:R-:W-:-:S03]  /*27d0*/  VIADD R8, R8, 0x1 ;  /* 0x0000000108087836 */ /* 0x000fc60000000000 */
[----:B------:R-:W-:Y:S02]  /*27e0*/  UISETP.NE.AND UP0, UPT, UR6, 0x2, UPT ;  /* 0x000000020600788c */ /* 0x000fe4000bf05270 */
[----:B------:R-:W-:Y:S01]  /*27f0*/  ISETP.NE.AND P0, PT, R8, 0x2, PT ;  /* 0x000000020800780c */ /* 0x000fe20003f05270 */
[----:B------:R-:W-:Y:S06]  /*2800*/  UGETNEXTWORKID.BROADCAST [UR4], [UR5] ;  /* 0x00000000040073ca */ /* 0x000fec0008000100 */
[----:B------:R-:W-:Y:S02]  /*2810*/  USEL UR4, URZ, 0x1, UP0 ;  /* 0x00000001ff047887 */ /* 0x000fe40008000000 */
[----:B------:R-:W-:-:S04]  /*2820*/  USEL UR6, UR6, URZ, UP0 ;  /* 0x000000ff06067287 */ /* 0x000fc80008000000 */
[----:B------:R-:W-:Y:S02]  /*2830*/  LOP3.LUT R12, R12, UR4, RZ, 0x3c, !PT ;  /* 0x000000040c0c7c12 */ /* 0x000fe4000f8e3cff */
[----:B-1----:R-:W-:-:S04]  /*2840*/  SHF.L.U32 R4, R10, 0x1f, RZ ;  /* 0x0000001f0a047819 */ /* 0x002fc800000006ff */
[----:B------:R-:W1:Y:S02]  /*2850*/  SYNCS.PHASECHK.TRANS64.TRYWAIT P1, [R0+URZ+0xa0], R4 ;  /* 0x0000a004000075a7 */ /* 0x000e6400080211ff */
[----:B-1----:R-:W-:Y:S05]  /*2860*/  @!P1 BRA `(.L_x_44) ;  /* 0x0000006800f09947 */ /* 0x002fea0003800000 */
.L_x_141:
[C---:B-1----:R-:W-:Y:S01]  /*2870*/  LEA R4, R11.reuse, UR37, 0x4 ;  /* 0x000000250b047c11 */ /* 0x042fe2000f8e20ff */
[----:B------:R-:W-:Y:S01]  /*2880*/  VIADD R0, R0, 0xb0 ;  /* 0x000000b000007836 */ /* 0x000fe20000000000 */
[----:B------:R-:W-:Y:S01]  /*2890*/  SEL R8, R8, RZ, P0 ;  /* 0x000000ff08087207 */ /* 0x000fe20000000000 */
[----:B------:R-:W-:-:S03]  /*28a0*/  VIADD R11, R11, 0x1 ;  /* 0x000000010b0b7836 */ /* 0x000fc60000000000 */
[----:B------:R-:W1:Y:S01]  /*28b0*/  LDS.128 R4, [R4+0x130] ;  /* 0x0001300004047984 */ /* 0x000e620000000c00 */
[----:B------:R-:W-:Y:S02]  /*28c0*/  PRMT R0, RZ, 0x654, R0 ;  /* 0x00000654ff007816 */ /* 0x000fe40000000000 */
[C---:B------:R-:W-:Y:S01]  /*28d0*/  ISETP.NE.AND P1, PT, R11.reuse, 0x2, PT ;  /* 0x000000020b00780c */ /* 0x040fe20003f25270 */
[----:B------:R-:W-:Y:S01]  /*28e0*/  @!PT LDS RZ, [RZ] ;  /* 0x00000000fffff984 */ /* 0x000fe20000000800 */
[----:B------:R-:W-:Y:S01]  /*28f0*/  @!PT LDS RZ, [RZ] ;  /* 0x00000000fffff984 */ /* 0x000fe20000000800 */
[----:B------:R-:W-:Y:S01]  /*2900*/  @!PT LDS RZ, [RZ] ;  /* 0x00000000fffff984 */ /* 0x000fe20000000800 */
[----:B------:R-:W-:Y:S01]  /*2910*/  @!PT LDS RZ, [RZ] ;  /* 0x00000000fffff984 */ /* 0x000fe20000000800 */
[----:B------:R2:W-:Y:S06]  /*2920*/  MEMBAR.ALL.CTA ;  /* 0x0000000000007992 */ /* 0x0005ec0000008000 */
[----:B--2---:R-:W2:Y:S01]  /*2930*/  FENCE.VIEW.ASYNC.S ;  /* 0x00000000000073c6 */ /* 0x004ea20000000000 */
[----:B------:R-:W-:Y:S01]  /*2940*/  SEL R11, R11, RZ, P1 ;  /* 0x000000ff0b0b7207 */ /* 0x000fe20000800000 */
[----:B--2---:R2:W-:Y:S01]  /*2950*/  SYNCS.ARRIVE.TRANS64.RED.A1T0 RZ, [R0+URZ], RZ ;  /* 0x000000ff00ff79a7 */ /* 0x0045e200081004ff */
[----:B-1----:R-:W-:-:S02]  /*2960*/  LOP3.LUT P3, RZ, R6, 0x1, RZ, 0xc0, !PT ;  /* 0x0000000106ff7812 */ /* 0x002fc4000786c0ff */
[----:B------:R-:W-:-:S04]  /*2970*/  SEL R4, RZ, 0x1, P1 ;  /* 0x00000001ff047807 */ /* 0x000fc80000800000 */
[----:B------:R-:W-:Y:S02]  /*2980*/  LOP3.LUT R10, R10, R4, RZ, 0x3c, !PT ;  /* 0x000000040a0a7212 */ /* 0x000fe400078e3cff */
[----:B--2---:R-:W-:-:S04]  /*2990*/  SEL R0, RZ, 0x1, P0 ;  /* 0x00000001ff007807 */ /* 0x004fc80000000000 */
[----:B------:R-:W-:Y:S01]  /*29a0*/  LOP3.LUT R9, R9, R0, RZ, 0x3c, !PT ;  /* 0x0000000009097212 */ /* 0x000fe200078e3cff */
[----:B------:R-:W-:Y:S06]  /*29b0*/  @P3 BRA `(.L_x_45) ;  /* 0xfffffffc002c3947 */ /* 0x000fec000383ffff */
[----:B------:R-:W-:Y:S01]  /*29c0*/  ULEA UR5, UR6, UR37, 0x3 ;  /* 0x0000002506057291 */ /* 0x000fe2000f8e18ff */
[----:B------:R-:W-:-:S08]  /*29d0*/  SHF.L.U32 R2, R12, 0x1f, RZ ;  /* 0x0000001f0c027819 */ /* 0x000fd000000006ff */
[----:B------:R-:W1:Y:S02]  /*29e0*/  SYNCS.PHASECHK.TRANS64 P0, [UR5+0xb0], R2 ;  /* 0x0000b002ff0075a7 */ /* 0x000e640008001005 */
[----:B-1----:R-:W-:Y:S05]  /*29f0*/  @P0 BRA `(.L_x_46) ;  /* 0x0000000000080947 */ /* 0x002fea0003800000 */
[----:B------:R-:W1:Y:S02]  /*2a00*/  SYNCS.PHASECHK.TRANS64.TRYWAIT P0, [UR5+0xb0], R2 ;  /* 0x0000b002ff0075a7 */ /* 0x000e640008001105 */
[----:B-1----:R-:W-:Y:S05]  /*2a10*/  @!P0 BRA `(.L_x_47) ;  /* 0x0000006800988947 */ /* 0x002fea0003800000 */
.L_x_46:
[----:B------:R-:W-:-:S04]  /*2a20*/  UIADD3 UR4, UPT, UPT, UR6, 0x1, URZ ;  /* 0x0000000106047890 */ /* 0x000fc8000fffe0ff */
[----:B------:R-:W-:-:S04]  /*2a30*/  UISETP.NE.AND UP0, UPT, UR4, 0x2, UPT ;  /* 0x000000020400788c */ /* 0x000fc8000bf05270 */
[----:B------:R-:W-:Y:S02]  /*2a40*/  USEL UR7, URZ, 0x1, UP0 ;  /* 0x00000001ff077887 */ /* 0x000fe40008000000 */
[----:B------:R-:W-:-:S04]  /*2a50*/  USEL UR4, UR4, URZ, UP0 ;  /* 0x000000ff04047287 */ /* 0x000fc80008000000 */
[----:B------:R-:W-:Y:S01]  /*2a60*/  ULEA UR4, UR4, UR37, 0x3 ;  /* 0x0000002504047291 */ /* 0x000fe2000f8e18ff */
[----:B-1----:R-:W-:-:S04]  /*2a70*/  LOP3.LUT R2, R12, UR7, RZ, 0x3c, !PT ;  /* 0x000000070c027c12 */ /* 0x002fc8000f8e3cff */
[----:B------:R-:W-:-:S04]  /*2a80*/  SHF.L.U32 R0, R2, 0x1f, RZ ;  /* 0x0000001f02007819 */ /* 0x000fc800000006ff */
[----:B------:R-:W1:Y:S02]  /*2a90*/  SYNCS.PHASECHK.TRANS64 P0, [UR4+0xb0], R0 ;  /* 0x0000b000ff0075a7 */ /* 0x000e640008001004 */
[----:B-1----:R-:W-:Y:S05]  /*2aa0*/  @P0 EXIT ;  /* 0x000000000000094d */ /* 0x002fea0003800000 */
[----:B------:R-:W-:Y:S02]  /*2ab0*/  SHF.L.U32 R2, R2, 0x1f, RZ ;  /* 0x0000001f02027819 */ /* 0x000fe400000006ff */
[----:B------:R-:W-:-:S07]  /*2ac0*/  MOV R0, UR4 ;  /* 0x0000000400007c02 */ /* 0x000fce0008000f00 */
.L_x_48:
[----:B-1----:R1:W2:Y:S02]  /*2ad0*/  SYNCS.PHASECHK.TRANS64.TRYWAIT P0, [R0+URZ+0xb0], R2 ;  /* 0x0000b002000075a7 */ /* 0x0022a400080011ff */
[----:B--2---:R-:W-:Y:S05]  /*2ae0*/  @!P0 NANOSLEEP.SYNCS 0x989680 ;  /* 0x009896800000895d */ /* 0x004fea0003900000 */
[----:B------:R-:W2:Y:S02]  /*2af0*/  @!P0 SYNCS.PHASECHK.TRANS64 P0, [R0+URZ+0xb0], R2 ;  /* 0x0000b002000085a7 */ /* 0x000ea400080010ff */
[----:B--2---:R-:W-:Y:S05]  /*2b00*/  @P0 EXIT ;  /* 0x000000000000094d */ /* 0x004fea0003800000 */
[----:B------:R-:W-:Y:S05]  /*2b10*/  BRA `(.L_x_48) ;  /* 0xfffffffc00ec7947 */ /* 0x000fea000383ffff */
.L_x_41:
[----:B------:R-:W-:-:S09]  /*2b20*/  UISETP.NE.AND UP1, UPT, UR8, URZ, UPT ;  /* 0x000000ff0800728c */ /* 0x000fd2000bf25270 */
[----:B------:R-:W-:Y:S05]  /*2b30*/  BRA.U UP1, `(.L_x_49) ;  /* 0x0000000d01cc7547 */ /* 0x000fea000b800000 */
[----:B------:R-:W-:Y:S01]  /*2b40*/  UMOV UR4, 0x40 ;  /* 0x0000004000047882 */ /* 0x000fe20000000000 */
[----:B------:R-:W-:Y:S01]  /*2b50*/  NOP ;  /* 0x0000000000007918 */ /* 0x000fe20000000000 */
[----:B------:R-:W-:Y:S01]  /*2b60*/  ULEA UR4, UR37, UR4, 0x18 ;  /* 0x0000000425047291 */ /* 0x000fe2000f8ec0ff */
[----:B------:R-:W-:Y:S02]  /*2b70*/  UMOV UR5, 0x400 ;  /* 0x0000040000057882 */ /* 0x000fe40000000000 */
[----:B------:R-:W-:-:S06]  /*2b80*/  ULEA UR37, UR37, UR5, 0x18 ;  /* 0x0000000525257291 */ /* 0x000fcc000f8ec0ff */
[----:B------:R-:W1:Y:S02]  /*2b90*/  LDS.U8 R0, [UR4+0x1c] ;  /* 0x00001c04ff007984 */ /* 0x000e640008000000 */
[----:B-1----:R-:W-:-:S13]  /*2ba0*/  ISETP.NE.AND P0, PT, R0, RZ, PT ;  /* 0x000000ff0000720c */ /* 0x002fda0003f05270 */
[----:B------:R-:W-:Y:S05]  /*2bb0*/  @P0 BRA `(.L_x_50) ;  /* 0x0000000000580947 */ /* 0x000fea0003800000 */
[----:B------:R-:W-:-:S13]  /*2bc0*/  ELECT P0, URZ, PT ;  /* 0x0000000000ff782f */ /* 0x000fda0003800000 */
[----:B------:R-:W-:Y:S05]  /*2bd0*/  @!P0 BRA `(.L_x_51) ;  /* 0x0000000000608947 */ /* 0x000fea0003800000 */
[----:B------:R-:W-:Y:S01]  /*2be0*/  UMOV UR5, 0x10 ;  /* 0x0000001000057882 */ /* 0x000fe20000000000 */
[----:B------:R-:W-:Y:S01]  /*2bf0*/  HFMA2 R0, -RZ, RZ, 0, 5.9604644775390625e-08 ;  /* 0x00000001ff007431 */ /* 0x000fe200000001ff */
[----:B------:R-:W-:-:S03]  /*2c00*/  MOV R2, 0xffff ;  /* 0x0000ffff00027802 */ /* 0x000fc60000000f00 */
[----:B------:R-:W-:Y:S04]  /*2c10*/  DEPBAR.LE SB1, 0x36 ;  /* 0x00009d800000791a */ /* 0x000fe80000000000 */
[----:B------:R-:W1:Y:S02]  /*2c20*/  UTCATOMSWS.FIND_AND_SET.ALIGN UP0, UR5, UR5 ;  /* 0x00000005000575e3 */ /* 0x000e640008000800 */
[----:B-1----:R-:W-:Y:S01]  /*2c30*/  MOV R3, UR5 ;  /* 0x0000000500037c02 */ /* 0x002fe20008000f00 */
[----:B------:R-:W-:Y:S06]  /*2c40*/  BRA.U UP0, `(.L_x_52) ;  /* 0x0000000100187547 */ /* 0x000fec000b800000 */
.L_x_53:
[----:B------:R-:W-:Y:S05]  /*2c50*/  NANOSLEEP 0x64 ;  /* 0x000000640000795d */ /* 0x000fea0003800000 */
[----:B------:R-:W-:-:S05]  /*2c60*/  UMOV UR5, 0x10 ;  /* 0x0000001000057882 */ /* 0x000fca0000000000 */
[----:B------:R-:W-:Y:S04]  /*2c70*/  DEPBAR.LE SB1, 0x36 ;  /* 0x00009d800000791a */ /* 0x000fe80000000000 */
[----:B------:R-:W1:Y:S02]  /*2c80*/  UTCATOMSWS.FIND_AND_SET.ALIGN UP0, UR5, UR5 ;  /* 0x00000005000575e3 */ /* 0x000e640008000800 */
[----:B-1----:R-:W-:Y:S01]  /*2c90*/  MOV R3, UR5 ;  /* 0x0000000500037c02 */ /* 0x002fe20008000f00 */
[----:B------:R-:W-:Y:S05]  /*2ca0*/  BRA.U !UP0, `(.L_x_53) ;  /* 0xfffffffd08e87547 */ /* 0x000fea000b83ffff */
.L_x_52:
[-C--:B------:R-:W-:Y:S02]  /*2cb0*/  SHF.L.U32 R2, R2, R3.reuse, RZ ;  /* 0x0000000302027219 */ /* 0x080fe400000006ff */
[----:B------:R-:W-:Y:S01]  /*2cc0*/  SHF.L.U32 R0, R0, R3, RZ ;  /* 0x0000000300007219 */ /* 0x000fe200000006ff */
[----:B------:R-:W-:Y:S02]  /*2cd0*/  IMAD.SHL.U32 R3, R3, 0x20, RZ ;  /* 0x0000002003037824 */ /* 0x000fe400078e00ff */
[----:B------:R1:W-:Y:S04]  /*2ce0*/  ATOMS.OR RZ, [UR4+0x14], R2 ;  /* 0x00001402ffff798c */ /* 0x0003e8000b000004 */
[----:B------:R1:W-:Y:S04]  /*2cf0*/  ATOMS.OR RZ, [UR4+0x18], R0 ;  /* 0x00001800ffff798c */ /* 0x0003e8000b000004 */
[----:B------:R1:W-:Y:S01]  /*2d00*/  STS [UR37+0x150], R3 ;  /* 0x00015003ff007988 */ /* 0x0003e20008000825 */
[----:B------:R-:W-:Y:S05]  /*2d10*/  BRA `(.L_x_51) ;  /* 0x0000000000107947 */ /* 0x000fea0003800000 */
.L_x_50:
[----:B------:R-:W-:Y:S02]  /*2d20*/  MOV R0, 0xffffffff ;  /* 0xffffffff00007802 */ /* 0x000fe40000000f00 */
[----:B------:R-:W-:-:S03]  /*2d30*/  MOV R2, 0x2d60 ;  /* 0x00002d6000027802 */ /* 0x000fc60000000f00 */
[----:B------:R1:W-:Y:S04]  /*2d40*/  STS [UR37+0x150], R0 ;  /* 0x00015000ff007988 */ /* 0x0003e80008000825 */
[----:B-1-3-5:R-:W-:Y:S05]  /*2d50*/  CALL.REL.NOINC `($__internal_1_$__cuda_sm10x_tcgen05_guardrail_trap_phase_invalid_during_alloc) ;  /* 0x0000006c00dc7944 */ /* 0x02afea0003c00000 */
.L_x_51:
[----:B------:R-:W-:Y:S05]  /*2d60*/  WARPSYNC.ALL ;  /* 0x0000000000007948 */ /* 0x000fea0003800000 */
[----:B------:R-:W2:Y:S01]  /*2d70*/  S2UR UR5, SR_CgaCtaId ;  /* 0x00000000000579c3 */ /* 0x000ea20000008800 */
[----:B------:R-:W-:Y:S01]  /*2d80*/  UMOV UR4, 0x400 ;  /* 0x0000040000047882 */ /* 0x000fe20000000000 */
[----:B------:R-:W-:-:S06]  /*2d90*/  NOP ;  /* 0x0000000000007918 */ /* 0x000fcc0000000000 */
[----:B------:R-:W-:Y:S06]  /*2da0*/  BAR.ARV 0x6, 0xa0 ;  /* 0x0182800000007b1d */ /* 0x000fec0000002000 */
[----:B------:R-:W4:Y:S01]  /*2db0*/  LDCU UR7, c[0x0][0x38c] ;  /* 0x00007180ff0777ac */ /* 0x000f220008000800 */
[----:B------:R-:W-:Y:S01]  /*2dc0*/  IMAD.MOV.U32 R11, RZ, RZ, 0x1 ;  /* 0x00000001ff0b7424 */ /* 0x000fe200078e00ff */
[----:B------:R-:W-:Y:S01]  /*2dd0*/  CS2R R8, SRZ ;  /* 0x0000000000087805 */ /* 0x000fe2000001ff00 */
[----:B------:R-:W-:Y:S01]  /*2de0*/  IMAD.MOV.U32 R10, RZ, RZ, RZ ;  /* 0x000000ffff0a7224 */ /* 0x000fe200078e00ff */
[----:B------:R-:W3:Y:S01]  /*2df0*/  LDCU UR6, c[0x0][0x38c] ;  /* 0x00007180ff0677ac */ /* 0x000ee20008000800 */
[----:B------:R-:W-:Y:S01]  /*2e00*/  UMOV UR15, URZ ;  /* 0x000000ff000f7c82 */ /* 0x000fe20008000000 */
[----:B------:R-:W-:Y:S01]  /*2e10*/  UMOV UR14, URZ ;  /* 0x000000ff000e7c82 */ /* 0x000fe20008000000 */
[----:B--2---:R-:W-:Y:S01]  /*2e20*/  ULEA UR5, UR5, UR4, 0x18 ;  /* 0x0000000405057291 */ /* 0x004fe2000f8ec0ff */
[----:B------:R-:W-:Y:S01]  /*2e30*/  UMOV UR24, 0x0 ;  /* 0x0000000000187882 */ /* 0x000fe20000000000 */
[----:B------:R-:W-:-:S02]  /*2e40*/  UMOV UR25, 0x4400010 ;  /* 0x0440001000197882 */ /* 0x000fc40000000000 */
[----:B------:R-:W-:Y:S02]  /*2e50*/  UIADD3 UR10, UPT, UPT, UR5, 0x6400, URZ ;  /* 0x00006400050a7890 */ /* 0x000fe4000fffe0ff */
[----:B------:R-:W-:Y:S02]  /*2e60*/  UIADD3 UR11, UPT, UPT, UR5, 0x10400, URZ ;  /* 0x00010400050b7890 */ /* 0x000fe4000fffe0ff */
[----:B----4-:R-:W-:Y:S01]  /*2e70*/  UIADD3 UR7, UPT, UPT, UR7, 0x7f, URZ ;  /* 0x0000007f07077890 */ /* 0x010fe2000fffe0ff */
[----:B-1----:R-:W1:Y:S01]  /*2e80*/  LDS R0, [UR5+0x150] ;  /* 0x00015005ff007984 */ /* 0x002e620008000800 */
[----:B------:R-:W-:Y:S02]  /*2e90*/  USHF.R.U32.HI UR10, URZ, 0x4, UR10 ;  /* 0x00000004ff0a7899 */ /* 0x000fe4000801160a */
[----:B------:R-:W-:Y:S02]  /*2ea0*/  USHF.R.S32.HI UR4, URZ, 0x1f, UR7 ;  /* 0x0000001fff047899 */ /* 0x000fe40008011407 */
[----:B------:R-:W-:-:S02]  /*2eb0*/  USHF.R.U32.HI UR11, URZ, 0x4, UR11 ;  /* 0x00000004ff0b7899 */ /* 0x000fc4000801160b */
[----:B------:R-:W-:Y:S02]  /*2ec0*/  ULEA.HI UR4, UR4, UR7, URZ, 0x7 ;  /* 0x0000000704047291 */ /* 0x000fe4000f8f38ff */
[----:B------:R-:W-:Y:S02]  /*2ed0*/  ULOP3.LUT UR10, UR10, 0x3fff, URZ, 0xc0, !UPT ;  /* 0x00003fff0a0a7892 */ /* 0x000fe4000f8ec0ff */
[----:B------:R-:W-:Y:S02]  /*2ee0*/  USHF.R.S32.HI UR4, URZ, 0x7, UR4 ;  /* 0x00000007ff047899 */ /* 0x000fe40008011404 */
[----:B------:R-:W-:Y:S02]  /*2ef0*/  ULOP3.LUT UR11, UR11, 0x3fff, URZ, 0xc0, !UPT ;  /* 0x00003fff0b0b7892 */ /* 0x000fe4000f8ec0ff */
[----:B------:R-:W-:Y:S01]  /*2f00*/  UISETP.LT.AND UP0, UPT, UR4, 0x1, UPT ;  /* 0x000000010400788c */ /* 0x000fe2000bf01270 */
[----:B------:R-:W-:Y:S01]  /*2f10*/  UMOV UR22, 0x0 ;  /* 0x0000000000167882 */ /* 0x000fe20000000000 */
[----:B------:R-:W-:-:S02]  /*2f20*/  UMOV UR23, 0x4400010 ;  /* 0x0440001000177882 */ /* 0x000fc40000000000 */
[----:B------:R-:W-:Y:S02]  /*2f30*/  USEL UR9, UR4, 0x1, !UP0 ;  /* 0x0000000104097887 */ /* 0x000fe4000c000000 */
[----:B------:R-:W-:Y:S02]  /*2f40*/  ULOP3.LUT UR10, UR10, 0x10000, URZ, 0xfc, !UPT ;  /* 0x000100000a0a7892 */ /* 0x000fe4000f8efcff */
[----:B------:R-:W-:Y:S02]  /*2f50*/  ULOP3.LUT UR11, UR11, 0x10000, URZ, 0xfc, !UPT ;  /* 0x000100000b0b7892 */ /* 0x000fe4000f8efcff */
[----:B------:R-:W-:Y:S02]  /*2f60*/  UIADD3 UR9, UPT, UPT, -UR9, URZ, URZ ;  /* 0x000000ff09097290 */ /* 0x000fe4000fffe1ff */
[----:B---3--:R-:W-:Y:S01]  /*2f70*/  UISETP.GE.AND UP3, UPT, UR6, 0x1, UPT ;  /* 0x000000010600788c */ /* 0x008fe2000bf66270 */
[----:B------:R-:W-:Y:S01]  /*2f80*/  UMOV UR20, 0x0 ;  /* 0x0000000000147882 */ /* 0x000fe20000000000 */
[----:B------:R-:W-:Y:S01]  /*2f90*/  UMOV UR21, 0x4400010 ;  /* 0x0440001000157882 */ /* 0x000fe20000000000 */
[----:B------:R-:W-:Y:S01]  /*2fa0*/  UMOV UR18, 0x0 ;  /* 0x0000000000127882 */ /* 0x000fe20000000000 */
[----:B------:R-:W-:Y:S01]  /*2fb0*/  UMOV UR19, 0x4400010 ;  /* 0x0440001000137882 */ /* 0x000fe20000000000 */
[----:B-1----:R-:W-:-:S15]  /*2fc0*/  R2UR UR16, R0 ;  /* 0x00000000001072ca */ /* 0x002fde00000e0000 */
.L_x_60:
[----:B------:R-:W-:Y:S02]  /*2fd0*/  LEA R0, R10, UR5, 0x3 ;  /* 0x000000050a007c11 */ /* 0x000fe4000f8e18ff */
[----:B------:R-:W-:Y:S02]  /*2fe0*/  SHF.L.U32 R2, R9, 0x1f, RZ ;  /* 0x0000001f09027819 */ /* 0x000fe400000006ff */
[----:B------:R-:W-:Y:S01]  /*2ff0*/  PLOP3.LUT P0, PT, PT, PT, UP3, 0x80, 0x8 ;  /* 0x000000000008781c */ /* 0x000fe20003f0f038 */
[----:B------:R-:W-:Y:S01]  /*3000*/  VIADD R3, R0, 0xb0 ;  /* 0x000000b000037836 */ /* 0x000fe20000000000 */
[----:B-1----:R-:W1:Y:S02]  /*3010*/  SYNCS.PHASECHK.TRANS64.TRYWAIT P1, [R0+URZ+0xa0], R2 ;  /* 0x0000a002000075a7 */ /* 0x002e6400080211ff */
[----:B-1-3--:R-:W-:Y:S09]  /*3020*/  @!P1 BRA `(.L_x_54) ;  /* 0x00000064002c9947 */ /* 0x00aff20003800000 */
.L_x_143:
[----:B------:R-:W-:Y:S01]  /*3030*/  LEA R4, R10, UR5, 0x4 ;  /* 0x000000050a047c11 */ /* 0x000fe2000f8e20ff */
[----:B------:R-:W-:Y:S01]  /*3040*/  @UP3 ULEA UR6, UR14, UR5, 0x3 ;  /* 0x000000050e063291 */ /* 0x000fe2000f8e18ff */
[----:B------:R-:W-:Y:S01]  /*3050*/  PLOP3.LUT P2, PT, PT, PT, PT, 0x80, 0x8 ;  /* 0x000000000008781c */ /* 0x000fe20003f4f070 */
[----:B------:R-:W-:Y:S01]  /*3060*/  ULEA UR7, UR15, UR5, 0x3 ;  /* 0x000000050f077291 */ /* 0x000fe2000f8e18ff */
[----:B------:R-:W-:Y:S02]  /*3070*/  PRMT R3, RZ, 0x654, R3 ;  /* 0x00000654ff037816 */ /* 0x000fe40000000003 */
[----:B------:R-:W2:Y:S01]  /*3080*/  LDS.128 R4, [R4+0x130] ;  /* 0x0001300004047984 */ /* 0x000ea20000000c00 */
[----:B-1----:R-:W-:Y:S02]  /*3090*/  @P0 SHF.L.U32 R2, R8, 0x1f, RZ ;  /* 0x0000001f08020819 */ /* 0x002fe400000006ff */
[----:B------:R-:W-:Y:S01]  /*30a0*/  SHF.L.U32 R0, R11, 0x1f, RZ ;  /* 0x0000001f0b007819 */ /* 0x000fe200000006ff */
[----:B------:R-:W-:Y:S01]  /*30b0*/  @!PT LDS RZ, [RZ] ;  /* 0x00000000fffff984 */ /* 0x000fe20000000800 */
[----:B------:R-:W-:Y:S01]  /*30c0*/  @!PT LDS RZ, [RZ] ;  /* 0x00000000fffff984 */ /* 0x000fe20000000800 */
[----:B------:R-:W-:Y:S01]  /*30d0*/  @!PT LDS RZ, [RZ] ;  /* 0x00000000fffff984 */ /* 0x000fe20000000800 */
[----:B------:R-:W-:Y:S01]  /*30e0*/  @!PT LDS RZ, [RZ] ;  /* 0x00000000fffff984 */ /* 0x000fe20000000800 */
[----:B------:R1:W-:Y:S06]  /*30f0*/  MEMBAR.ALL.CTA ;  /* 0x0000000000007992 */ /* 0x0003ec0000008000 */
[----:B-1----:R-:W1:Y:S02]  /*3100*/  FENCE.VIEW.ASYNC.S ;  /* 0x00000000000073c6 */ /* 0x002e640000000000 */
[----:B-1----:R1:W-:Y:S01]  /*3110*/  SYNCS.ARRIVE.TRANS64.RED.A1T0 RZ, [R3+URZ], RZ ;  /* 0x000000ff03ff79a7 */ /* 0x0023e200081004ff */
[----:B------:R1:W3:Y:S01]  /*3120*/  @P0 SYNCS.PHASECHK.TRANS64.TRYWAIT P2, [UR6], R2 ;  /* 0x00000002ff0005a7 */ /* 0x0002e20008041106 */
[----:B------:R-:W-:Y:S01]  /*3130*/  ULEA.HI UR6, UR15, UR15, URZ, 0x1 ;  /* 0x0000000f0f067291 */ /* 0x000fe2000f8f08ff */
[----:B--2---:R-:W-:-:S03]  /*3140*/  LOP3.LUT P1, RZ, R6, 0x1, RZ, 0xc0, !PT ;  /* 0x0000000106ff7812 */ /* 0x004fc6000782c0ff */
[----:B------:R-:W-:Y:S02]  /*3150*/  USHF.L.U32 UR8, UR6, 0x7, URZ ;  /* 0x0000000706087899 */ /* 0x000fe400080006ff */
[----:B------:R-:W-:Y:S02]  /*3160*/  ULOP3.LUT UR6, UR6, 0xffe, URZ, 0xc0, !UPT ;  /* 0x00000ffe06067892 */ /* 0x000fe4000f8ec0ff */
[----:B------:R-:W-:Y:S02]  /*3170*/  ULOP3.LUT UR8, UR8, 0xffffff00, URZ, 0xc0, !UPT ;  /* 0xffffff0008087892 */ /* 0x000fe4000f8ec0ff */
[----:B------:R-:W-:Y:S02]  /*3180*/  UIADD3 UR6, UPT, UPT, -UR6, UR15, URZ ;  /* 0x0000000f06067290 */ /* 0x000fe4000fffe1ff */
[----:B------:R-:W-:Y:S01]  /*3190*/  UIADD3 UR8, UPT, UPT, UR16, UR8, URZ ;  /* 0x0000000810087290 */ /* 0x000fe2000fffe0ff */
[----:B------:R-:W2:Y:S03]  /*31a0*/  SYNCS.PHASECHK.TRANS64.TRYWAIT P0, [UR7+0xe0], R0 ;  /* 0x0000e000ff0075a7 */ /* 0x000ea60008001107 */
[----:B------:R-:W-:Y:S01]  /*31b0*/  ULEA UR8, UR6, UR8, 0x14 ;  /* 0x0000000806087291 */ /* 0x000fe2000f8ea0ff */
[----:B-123--:R-:W-:Y:S11]  /*31c0*/  @!P0 BRA `(.L_x_55) ;  /* 0x0000006000d88947 */ /* 0x00eff60003800000 */
.L_x_145:
[----:B------:R-:W-:Y:S01]  /*31d0*/  IADD3 R10, PT, PT, R10, 0x1, RZ ;  /* 0x000000010a0a7810 */ /* 0x000fe20007ffe0ff */
[----:B------:R-:W-:Y:S06]  /*31e0*/  BRA.U !UP3, `(.L_x_56) ;  /* 0x000000010bc07547 */ /* 0x000fec000b800000 */
[----:B------:R-:W-:Y:S01]  /*31f0*/  UPLOP3.LUT UP4, UPT, UPT, UPT, UPT, 0x40, 0x4 ;  /* 0x000000000004789c */ /* 0x000fe20003f8e870 */
[----:B------:R-:W-:Y:S01]  /*3200*/  UMOV UR13, UR9 ;  /* 0x00000009000d7c82 */ /* 0x000fe20008000000 */
[----:B------:R-:W-:Y:S01]  /*3210*/  UMOV UR12, UR4 ;  /* 0x00000004000c7c82 */ /* 0x000fe20008000000 */
[----:B------:R-:W-:-:S08]  /*3220*/  UMOV UR17, UR14 ;  /* 0x0000000e00117c82 */ /* 0x000fd00008000000 */
.L_x_59:
[----:B------:R-:W-:Y:S02]  /*3230*/  UIADD3 UR13, UPT, UPT, UR13, 0x1, URZ ;  /* 0x000000010d0d7890 */ /* 0x000fe4000fffe0ff */
[----:B--2---:R-:W-:Y:S02]  /*3240*/  ULEA UR6, UR17, UR5, 0x3 ;  /* 0x0000000511067291 */ /* 0x004fe4000f8e18ff */
[----:B------:R-:W-:Y:S01]  /*3250*/  UISETP.NE.AND UP0, UPT, UR13, URZ, UPT ;  /* 0x000000ff0d00728c */ /* 0x000fe2000bf05270 */
[----:B---3--:R-:W-:Y:S10]  /*3260*/  @P2 BRA `(.L_x_57) ;  /* 0x00000000000c2947 */ /* 0x008ff40003800000 */
[----:B-1----:R-:W-:Y:S04]  /*3270*/  SHF.L.U32 R2, R8, 0x1f, RZ ;  /* 0x0000001f08027819 */ /* 0x002fe800000006ff */
[----:B------:R-:W1:Y:S02]  /*3280*/  SYNCS.PHASECHK.TRANS64.TRYWAIT P0, [UR6], R2 ;  /* 0x00000002ff0075a7 */ /* 0x000e640008001106 */
[----:B-1----:R-:W-:Y:S05]  /*3290*/  @!P0 BRA `(.L_x_58) ;  /* 0x0000006000bc8947 */ /* 0x002fea0003800000 */
.L_x_57:
[----:B------:R-:W-:Y:S01]  /*32a0*/  UISETP.NE.AND UP1, UPT, UR12, 0x1, UPT ;  /* 0x000000010c00788c */ /* 0x000fe2000bf25270 */
[----:B------:R-:W-:Y:S01]  /*32b0*/  PLOP3.LUT P2, PT, PT, PT, PT, 0x80, 0x8 ;  /* 0x000000000008781c */ /* 0x000fe20003f4f070 */
[----:B------:R-:W-:Y:S02]  /*32c0*/  UIADD3 UR14, UPT, UPT, UR17, 0x1, URZ ;  /* 0x00000001110e7890 */ /* 0x000fe4000fffe0ff */
[----:B------:R-:W-:Y:S02]  /*32d0*/  ULEA UR28, UR17, UR11, 0xb ;  /* 0x0000000b111c7291 */ /* 0x000fe4000f8e58ff */
[----:B------:R-:W-:Y:S01]  /*32e0*/  UISETP.NE.AND UP2, UPT, UR14, 0x5, UPT ;  /* 0x000000050e00788c */ /* 0x000fe2000bf45270 */
[----:B------:R-:W-:Y:S01]  /*32f0*/  PLOP3.LUT P0, PT, PT, PT, UP1, 0x80, 0x8 ;  /* 0x000000000008781c */ /* 0x000fe20003f0f018 */
[----:B------:R-:W-:Y:S02]  /*3300*/  UIADD3 UR40, UPT, UPT, UR28, 0x2, URZ ;  /* 0x000000021c287890 */ /* 0x000fe4000fffe0ff */
[----:B------:R-:W-:Y:S02]  /*3310*/  USEL UR27, URZ, 0x1, UP2 ;  /* 0x00000001ff1b7887 */ /* 0x000fe40009000000 */
[----:B------:R-:W-:Y:S02]  /*3320*/  USEL UR14, UR14, URZ, UP2 ;  /* 0x000000ff0e0e7287 */ /* 0x000fe40009000000 */
[----:B------:R-:W-:Y:S02]  /*3330*/  UIADD3 UR36, UPT, UPT, UR28, 0x4, URZ ;  /* 0x000000041c247890 */ /* 0x000fe4000fffe0ff */
[----:B------:R-:W-:Y:S01]  /*3340*/  @UP1 ULEA UR26, UR14, UR5, 0x3 ;  /* 0x000000050e1a1291 */ /* 0x000fe2000f8e18ff */
[----:B------:R-:W-:Y:S01]  /*3350*/  LOP3.LUT R8, R8, UR27, RZ, 0x3c, !PT ;  /* 0x0000001b08087c12 */ /* 0x000fe2000f8e3cff */
[----:B------:R-:W-:Y:S02]  /*3360*/  UIADD3 UR32, UPT, UPT, UR28, 0x6, URZ ;  /* 0x000000061c207890 */ /* 0x000fe4000fffe0ff */
[----:B------:R-:W-:Y:S01]  /*3370*/  UIADD3 UR6, UPT, UPT, UR6, 0x28, URZ ;  /* 0x0000002806067890 */ /* 0x000fe2000fffe0ff */
[----:B-1----:R-:W-:Y:S01]  /*3380*/  @P0 SHF.L.U32 R0, R8, 0x1f, RZ ;  /* 0x0000001f08000819 */ /* 0x002fe200000006ff */
[----:B------:R-:W-:Y:S01]  /*3390*/  UIADD3 UR12, UPT, UPT, UR12, -0x1, URZ ;  /* 0xffffffff0c0c7890 */ /* 0x000fe2000fffe0ff */
[----:B------:R-:W-:Y:S02]  /*33a0*/  UMOV UR29, 0x40004040 ;  /* 0x40004040001d7882 */ /* 0x000fe40000000000 */
[----:B------:R2:W3:Y:S01]  /*33b0*/  @P0 SYNCS.PHASECHK.TRANS64.TRYWAIT P2, [UR26], R0 ;  /* 0x00000000ff0005a7 */ /* 0x0004e2000804111a */
[----:B------:R-:W-:Y:S01]  /*33c0*/  ULEA UR26, UR17, UR10, 0x9 ;  /* 0x0000000a111a7291 */ /* 0x000fe2000f8e48ff */
[----:B------:R-:W-:Y:S01]  /*33d0*/  UMOV UR27, 0x40004040 ;  /* 0x40004040001b7882 */ /* 0x000fe20000000000 */
[----:B------:R-:W-:Y:S02]  /*33e0*/  UMOV UR41, 0x40004040 ;  /* 0x4000404000297882 */ /* 0x000fe40000000000 */
[----:B------:R-:W-:Y:S02]  /*33f0*/  UIADD3 UR38, UPT, UPT, UR26, 0x2, URZ ;  /* 0x000000021a267890 */ /* 0x000fe4000fffe0ff */
[----:B------:R-:W-:Y:S02]  /*3400*/  UIADD3 UR34, UPT, UPT, UR26, 0x4, URZ ;  /* 0x000000041a227890 */ /* 0x000fe4000fffe0ff */
[----:B------:R-:W-:Y:S01]  /*3410*/  UIADD3 UR30, UPT, UPT, UR26, 0x6, URZ ;  /* 0x000000061a1e7890 */ /* 0x000fe2000fffe0ff */
[----:B------:R2:W-:Y:S01]  /*3420*/  UTCQMMA gdesc[UR26], gdesc[UR28], tmem[UR8], tmem[UR24], idesc[UR25], UP4 ;  /* 0x00ff181c1a0075ea */ /* 0x0005e2000a000308 */
[----:B------:R-:W-:Y:S01]  /*3430*/  UPLOP3.LUT UP4, UPT, UPT, UPT, UPT, 0x80, 0x8 ;  /* 0x000000000008789c */ /* 0x000fe20003f8f070 */
[----:B------:R-:W-:Y:S01]  /*3440*/  UMOV UR39, 0x40004040 ;  /* 0x4000404000277882 */ /* 0x000fe20000000000 */
[----:B------:R-:W-:Y:S01]  /*3450*/  UMOV UR37, 0x40004040 ;  /* 0x4000404000257882 */ /* 0x000fe20000000000 */
[----:B------:R2:W-:Y:S01]  /*3460*/  UTCQMMA gdesc[UR38], gdesc[UR40], tmem[UR8], tmem[UR22], idesc[UR23], UPT ;  /* 0x00ff1628260075ea */ /* 0x0005e2000b800308 */
[----:B------:R-:W-:Y:S01]  /*3470*/  UMOV UR35, 0x40004040 ;  /* 0x4000404000237882 */ /* 0x000fe20000000000 */
[----:B------:R-:W-:Y:S01]  /*3480*/  UMOV UR33, 0x40004040 ;  /* 0x4000404000217882 */ /* 0x000fe20000000000 */
[----:B------:R-:W-:Y:S01]  /*3490*/  UMOV UR31, 0x40004040 ;  /* 0x40004040001f7882 */ /* 0x000fe20000000000 */
[----:B------:R2:W-:Y:S01]  /*34a0*/  UTCQMMA gdesc[UR34], gdesc[UR36], tmem[UR8], tmem[UR20], idesc[UR21], UPT ;  /* 0x00ff1424220075ea */ /* 0x0005e2000b800308 */
[----:B------:R2:W-:Y:S01]  /*34b0*/  UTCQMMA gdesc[UR30], gdesc[UR32], tmem[UR8], tmem[UR18], idesc[UR19], UPT ;  /* 0x00ff12201e0075ea */ /* 0x0005e2000b800308 */
[----:B------:R2:W-:Y:S01]  /*34c0*/  UTCBAR [UR6], URZ ;  /* 0x000000ff060073e9 */ /* 0x0005e200080000ff */
[----:B------:R-:W-:Y:S01]  /*34d0*/  UMOV UR17, UR14 ;  /* 0x0000000e00117c82 */ /* 0x000fe20008000000 */
[----:B------:R-:W-:Y:S05]  /*34e0*/  BRA.U UP0, `(.L_x_59) ;  /* 0xfffffffd00507547 */ /* 0x000fea000b83ffff */
.L_x_56:
[----:B------:R-:W-:Y:S01]  /*34f0*/  UIADD3 UR15, UPT, UPT, UR15, 0x1, URZ ;  /* 0x000000010f0f7890 */ /* 0x000fe2000fffe0ff */
[C---:B------:R-:W-:Y:S01]  /*3500*/  ISETP.NE.AND P0, PT, R10.reuse, 0x2, PT ;  /* 0x000000020a00780c */ /* 0x040fe20003f05270 */
[----:B------:R-:W-:Y:S02]  /*3510*/  UIADD3 UR7, UPT, UPT, UR7, 0xc0, URZ ;  /* 0x000000c007077890 */ /* 0x000fe4000fffe0ff */
[----:B------:R-:W-:Y:S01]  /*3520*/  UISETP.NE.AND UP0, UPT, UR15, 0x4, UPT ;  /* 0x000000040f00788c */ /* 0x000fe2000bf05270 */
[----:B-12---:R-:W-:Y:S02]  /*3530*/  SEL R0, RZ, 0x1, P0 ;  /* 0x00000001ff007807 */ /* 0x006fe40000000000 */
[----:B------:R-:W-:Y:S01]  /*3540*/  SEL R10, R10, RZ, P0 ;  /* 0x000000ff0a0a7207 */ /* 0x000fe20000000000 */
[----:B------:R-:W-:Y:S01]  /*3550*/  USEL UR6, URZ, 0x1, UP0 ;  /* 0x00000001ff067887 */ /* 0x000fe20008000000 */
[----:B------:R-:W-:Y:S01]  /*3560*/  LOP3.LUT R9, R9, R0, RZ, 0x3c, !PT ;  /* 0x0000000009097212 */ /* 0x000fe200078e3cff */
[----:B------:R-:W-:Y:S01]  /*3570*/  USEL UR15, UR15, URZ, UP0 ;  /* 0x000000ff0f0f7287 */ /* 0x000fe20008000000 */
[----:B------:R1:W-:Y:S03]  /*3580*/  UTCBAR [UR7], URZ ;  /* 0x000000ff070073e9 */ /* 0x0003e600080000ff */
[----:B------:R-:W-:Y:S01]  /*3590*/  LOP3.LUT R11, R11, UR6, RZ, 0x3c, !PT ;  /* 0x000000060b0b7c12 */ /* 0x000fe2000f8e3cff */
[----:B------:R-:W-:Y:S07]  /*35a0*/  @P1 BRA `(.L_x_60) ;  /* 0xfffffff800881947 */ /* 0x000fee000383ffff */
[----:B------:R-:W2:Y:S01]  /*35b0*/  S2UR UR4, SR_CgaCtaId ;  /* 0x00000000000479c3 */ /* 0x000ea20000008800 */
[----:B------:R-:W-:Y:S01]  /*35c0*/  ELECT P0, URZ, PT ;  /* 0x0000000000ff782f */ /* 0x000fe20003800000 */
[----:B------:R-:W-:Y:S01]  /*35d0*/  IMAD.MOV.U32 R0, RZ, RZ, 0x1 ;  /* 0x00000001ff007424 */ /* 0x000fe200078e00ff */
[----:B------:R-:W-:Y:S01]  /*35e0*/  UIADD3 UR5, UPT, UPT, UR5, 0xe0, URZ ;  /* 0x000000e005057890 */ /* 0x000fe2000fffe0ff */
[----:B------:R-:W-:Y:S01]  /*35f0*/  SHF.L.U32 R2, R11, 0x1f, RZ ;  /* 0x0000001f0b027819 */ /* 0x000fe200000006ff */
[----:B------:R-:W-:-:S03]  /*3600*/  UMOV UR6, 0x40 ;  /* 0x0000004000067882 */ /* 0x000fc60000000000 */
[----:B------:R-:W-:Y:S01]  /*3610*/  UVIRTCOUNT.DEALLOC.SMPOOL 0x80 ;  /* 0x000000800000784c */ /* 0x000fe20000000000 */
[----:B--2---:R-:W-:Y:S02]  /*3620*/  ULEA UR4, UR4, UR6, 0x18 ;  /* 0x0000000604047291 */ /* 0x004fe4000f8ec0ff */
[----:B------:R-:W-:-:S07]  /*3630*/  ULEA UR6, UR15, UR5, 0x3 ;  /* 0x000000050f067291 */ /* 0x000fce000f8e18ff */
[----:B------:R2:W-:Y:S02]  /*3640*/  @P0 STS.U8 [UR4+0x1c], R0 ;  /* 0x00001c00ff000988 */ /* 0x0005e40008000004 */
[----:B------:R-:W4:Y:S02]  /*3650*/  SYNCS.PHASECHK.TRANS64.TRYWAIT P0, [UR6], R2 ;  /* 0x00000002ff0075a7 */ /* 0x000f240008001106 */
[----:B--2-4-:R-:W-:Y:S05]  /*3660*/  @!P0 BRA `(.L_x_61) ;  /* 0x0000005c00e08947 */ /* 0x014fea0003800000 */
.L_x_148:
[----:B-1----:R-:W-:-:S04]  /*3670*/  UIADD3 UR7, UPT, UPT, UR15, 0x1, URZ ;  /* 0x000000010f077890 */ /* 0x002fc8000fffe0ff */
[----:B------:R-:W-:-:S04]  /*3680*/  UISETP.NE.AND UP0, UPT, UR7, 0x4, UPT ;  /* 0x000000040700788c */ /* 0x000fc8000bf05270 */
[----:B------:R-:W-:Y:S02]  /*3690*/  USEL UR8, URZ, 0x1, UP0 ;  /* 0x00000001ff087887 */ /* 0x000fe40008000000 */
[----:B------:R-:W-:-:S04]  /*36a0*/  USEL UR7, UR7, URZ, UP0 ;  /* 0x000000ff07077287 */ /* 0x000fc80008000000 */
[----:B------:R-:W-:Y:S01]  /*36b0*/  ULEA UR6, UR7, UR5, 0x3 ;  /* 0x0000000507067291 */ /* 0x000fe2000f8e18ff */
[----:B--2---:R-:W-:-:S04]  /*36c0*/  LOP3.LUT R2, R11, UR8, RZ, 0x3c, !PT ;  /* 0x000000080b027c12 */ /* 0x004fc8000f8e3cff */
[----:B------:R-:W-:-:S04]  /*36d0*/  SHF.L.U32 R3, R2, 0x1f, RZ ;  /* 0x0000001f02037819 */ /* 0x000fc800000006ff */
[----:B------:R-:W1:Y:S02]  /*36e0*/  SYNCS.PHASECHK.TRANS64.TRYWAIT P0, [UR6], R3 ;  /* 0x00000003ff0075a7 */ /* 0x000e640008001106 */
[----:B-1----:R-:W-:Y:S05]  /*36f0*/  @!P0 BRA `(.L_x_62) ;  /* 0x0000005c00d48947 */ /* 0x002fea0003800000 */
.L_x_150:
        /* <DEDUP_REMOVED lines=9> */
.L_x_152:
[----:B------:R-:W-:-:S04]  /*3790*/  UIADD3 UR7, UPT, UPT, UR7, 0x1, URZ ;  /* 0x0000000107077890 */ /* 0x000fc8000fffe0ff */
[----:B------:R-:W-:-:S04]  /*37a0*/  UISETP.NE.AND UP0, UPT, UR7, 0x4, UPT ;  /* 0x000000040700788c */ /* 0x000fc8000bf05270 */
[----:B------:R-:W-:Y:S02]  /*37b0*/  USEL UR6, URZ, 0x1, UP0 ;  /* 0x00000001ff067887 */ /* 0x000fe40008000000 */
[----:B------:R-:W-:-:S04]  /*37c0*/  USEL UR7, UR7, URZ, UP0 ;  /* 0x000000ff07077287 */ /* 0x000fc80008000000 */
[----:B------:R-:W-:Y:S01]  /*37d0*/  ULEA UR7, UR7, UR5, 0x3 ;  /* 0x0000000507077291 */ /* 0x000fe2000f8e18ff */
[----:B------:R-:W-:-:S04]  /*37e0*/  LOP3.LUT R2, R2, UR6, RZ, 0x3c, !PT ;  /* 0x0000000602027c12 */ /* 0x000fc8000f8e3cff */
[----:B------:R-:W-:-:S04]  /*37f0*/  SHF.L.U32 R2, R2, 0x1f, RZ ;  /* 0x0000001f02027819 */ /* 0x000fc800000006ff */
[----:B------:R-:W2:Y:S02]  /*3800*/  SYNCS.PHASECHK.TRANS64.TRYWAIT P0, [UR7], R2 ;  /* 0x00000002ff0075a7 */ /* 0x000ea40008001107 */
[----:B--2---:R-:W-:Y:S05]  /*3810*/  @!P0 BRA `(.L_x_64) ;  /* 0x0000005c00bc8947 */ /* 0x004fea0003800000 */
.L_x_154:
[----:B------:R-:W-:Y:S01]  /*3820*/  NOP ;  /* 0x0000000000007918 */ /* 0x000fe20000000000 */
[----:B-1----:R-:W1:Y:S01]  /*3830*/  LDS R0, [UR4+0x14] ;  /* 0x00001404ff007984 */ /* 0x002e620008000800 */
[----:B------:R-:W-:Y:S01]  /*3840*/  ULOP3.LUT UR6, UR16, 0xffff, URZ, 0xc0, !UPT ;  /* 0x0000ffff10067892 */ /* 0x000fe2000f8ec0ff */
[----:B------:R-:W-:Y:S01]  /*3850*/  UMOV UR8, 0xffff ;  /* 0x0000ffff00087882 */ /* 0x000fe20000000000 */
[----:B------:R-:W-:Y:S02]  /*3860*/  UMOV UR5, 0x1 ;  /* 0x0000000100057882 */ /* 0x000fe40000000000 */
[----:B------:R-:W-:-:S04]  /*3870*/  USHF.R.U32.HI UR6, URZ, 0x5, UR6 ;  /* 0x00000005ff067899 */ /* 0x000fc80008011606 */
[----:B------:R-:W-:Y:S02]  /*3880*/  USHF.L.U32 UR8, UR8, UR6, URZ ;  /* 0x0000000608087299 */ /* 0x000fe400080006ff */
[----:B------:R-:W-:-:S04]  /*3890*/  USHF.L.U32 UR5, UR5, UR6, URZ ;  /* 0x0000000605057299 */ /* 0x000fc800080006ff */
[----:B-1----:R-:W-:-:S04]  /*38a0*/  LOP3.LUT R0, R0, UR8, RZ, 0xc0, !PT ;  /* 0x0000000800007c12 */ /* 0x002fc8000f8ec0ff */
[----:B------:R-:W-:-:S13]  /*38b0*/  ISETP.NE.AND P0, PT, R0, UR8, PT ;  /* 0x0000000800007c0c */ /* 0x000fda000bf05270 */
[----:B------:R-:W-:Y:S05]  /*38c0*/  @P0 BRA `(.L_x_65) ;  /* 0x0000000000580947 */ /* 0x000fea0003800000 */
[----:B------:R-:W1:Y:S02]  /*38d0*/  LDS R0, [UR4+0x18] ;  /* 0x00001804ff007984 */ /* 0x000e640008000800 */
[----:B-1----:R-:W-:-:S04]  /*38e0*/  LOP3.LUT R0, R0, UR5, RZ, 0xc0, !PT ;  /* 0x0000000500007c12 */ /* 0x002fc8000f8ec0ff */
[----:B------:R-:W-:-:S13]  /*38f0*/  ISETP.NE.AND P0, PT, R0, UR5, PT ;  /* 0x0000000500007c0c */ /* 0x000fda000bf05270 */
[----:B------:R-:W-:Y:S05]  /*3900*/  @P0 BRA `(.L_x_66) ;  /* 0x00000000003c0947 */ /* 0x000fea0003800000 */
[----:B------:R-:W1:Y:S01]  /*3910*/  S2R R2, SR_LANEID ;  /* 0x0000000000027919 */ /* 0x000e620000000000 */
[----:B------:R-:W-:Y:S01]  /*3920*/  ULOP3.LUT UR8, URZ, UR8, URZ, 0x33, !UPT ;  /* 0x00000008ff087292 */ /* 0x000fe2000f8e33ff */
[----:B------:R-:W-:Y:S02]  /*3930*/  VOTEU.ANY UR7, UPT, PT ;  /* 0x0000000000077886 */ /* 0x000fe400038e0100 */
[----:B------:R-:W-:-:S03]  /*3940*/  UFLO.U32 UR7, UR7 ;  /* 0x00000007000772bd */ /* 0x000fc600080e0000 */
[----:B------:R-:W-:-:S04]  /*3950*/  IMAD.U32 R0, RZ, RZ, UR8 ;  /* 0x00000008ff007e24 */ /* 0x000fc8000f8e00ff */
[----:B------:R2:W4:Y:S02]  /*3960*/  REDUX UR6, R0 ;  /* 0x00000000000673c4 */ /* 0x0005240000000000 */
[----:B------:R1:W-:Y:S02]  /*3970*/  UTCATOMSWS.AND URZ, UR8 ;  /* 0x0000000800ff79e3 */ /* 0x0003e40008000000 */
[----:B-1----:R-:W-:Y:S02]  /*3980*/  ISETP.EQ.U32.AND P0, PT, R2, UR7, PT ;  /* 0x0000000702007c0c */ /* 0x002fe4000bf02070 */
[----:B--2---:R-:W-:Y:S02]  /*3990*/  LOP3.LUT R0, RZ, UR5, RZ, 0x33, !PT ;  /* 0x00000005ff007c12 */ /* 0x004fe4000f8e33ff */
[----:B----4-:R-:W-:Y:S02]  /*39a0*/  MOV R2, UR6 ;  /* 0x0000000600027c02 */ /* 0x010fe40008000f00 */
[----:B------:R-:W1:Y:S07]  /*39b0*/  REDUX UR5, R0 ;  /* 0x00000000000573c4 */ /* 0x000e6e0000000000 */
[----:B------:R2:W-:Y:S01]  /*39c0*/  @P0 ATOMS.AND RZ, [UR4+0x14], R2 ;  /* 0x00001402ffff098c */ /* 0x0005e2000a800004 */
[----:B-1----:R-:W-:-:S05]  /*39d0*/  IMAD.U32 R0, RZ, RZ, UR5 ;  /* 0x00000005ff007e24 */ /* 0x002fca000f8e00ff */
[----:B------:R2:W-:Y:S01]  /*39e0*/  @P0 ATOMS.AND RZ, [UR4+0x18], R0 ;  /* 0x00001800ffff098c */ /* 0x0005e2000a800004 */
[----:B------:R-:W-:Y:S05]  /*39f0*/  BRA `(.L_x_67) ;  /* 0x0000000000147947 */ /* 0x000fea0003800000 */
.L_x_66:
[----:B------:R-:W-:Y:S02]  /*3a00*/  MOV R2, 0x3a20 ;  /* 0x00003a2000027802 */ /* 0x000fe40000000f00 */
[----:B---3-5:R-:W-:Y:S05]  /*3a10*/  CALL.REL.NOINC `($__internal_0_$__cuda_sm10x_tcgen05_guardrail_trap_col_being_dealloced_not_returned_by_alloc) ;  /* 0x0000006000a07944 */ /* 0x028fea0003c00000 */
[----:B------:R-:W-:Y:S05]  /*3a20*/  BRA `(.L_x_67) ;  /* 0x0000000000087947 */ /* 0x000fea0003800000 */
.L_x_65:
[----:B------:R-:W-:Y:S02]  /*3a30*/  MOV R2, 0x3a50 ;  /* 0x00003a5000027802 */ /* 0x000fe40000000f00 */
[----:B---3-5:R-:W-:Y:S05]  /*3a40*/  CALL.REL.NOINC `($__internal_2_$__cuda_sm10x_tcgen05_guardrail_trap_unallocated_columns_being_dealloced) ;  /* 0x0000006000ac7944 */ /* 0x028fea0003c00000 */
.L_x_67:
[----:B------:R-:W-:Y:S01]  /*3a50*/  NOP ;  /* 0x0000000000007918 */ /* 0x000fe20000000000 */
[----:B------:R-:W-:Y:S05]  /*3a60*/  EXIT ;  /* 0x000000000000794d */ /* 0x000fea0003800000 */
.L_x_49:
[----:B------:R-:W-:-:S09]  /*3a70*/  UISETP.NE.OR UP2, UPT, UR8, 0x3, !UP2 ;  /* 0x000000030800788c */ /* 0x000fd2000d745670 */
[----:B------:R-:W-:Y:S05]  /*3a80*/  BRA.U UP2, `(.L_x_68) ;  /* 0x0000001102087547 */ /* 0x000fea000b800000 */
[----:B------:R-:W1:Y:S01]  /*3a90*/  LDC R0, c[0x0][0xb30] ;  /* 0x0002cc00ff007b82 */ /* 0x000e620000000800 */
[----:B------:R-:W2:Y:S01]  /*3aa0*/  LDCU.64 UR8, c[0x0][0x888] ;  /* 0x00011100ff0877ac */ /* 0x000ea20008000a00 */
[----:B------:R-:W-:Y:S02]  /*3ab0*/  HFMA2 R27, -RZ, RZ, 0, 0 ;  /* 0x00000000ff1b7431 */ /* 0x000fe400000001ff */
[----:B------:R-:W-:Y:S01]  /*3ac0*/  IMAD.MOV.U32 R29, RZ, RZ, 0x1 ;  /* 0x00000001ff1d7424 */ /* 0x000fe200078e00ff */
[----:B------:R-:W-:Y:S01]  /*3ad0*/  MOV R25, 0x1000 ;  /* 0x0000100000197802 */ /* 0x000fe20000000f00 */
[----:B------:R-:W4:Y:S01]  /*3ae0*/  LDCU.64 UR4, c[0x0][0x890] ;  /* 0x00011200ff0477ac */ /* 0x000f220008000a00 */
[----:B------:R-:W-:Y:S01]  /*3af0*/  IMAD.MOV.U32 R28, RZ, RZ, RZ ;  /* 0x000000ffff1c7224 */ /* 0x000fe200078e00ff */
[----:B------:R-:W3:Y:S01]  /*3b00*/  LDC R24, c[0x0][0x370] ;  /* 0x0000dc00ff187b82 */ /* 0x000ee20000000800 */
[----:B------:R-:W-:Y:S01]  /*3b10*/  UMOV UR7, 0x400 ;  /* 0x0000040000077882 */ /* 0x000fe20000000000 */
[----:B------:R-:W-:-:S02]  /*3b20*/  UPLOP3.LUT UP1, UPT, UPT, UPT, UPT, 0x40, 0x4 ;  /* 0x000000000004789c */ /* 0x000fc40003f2e870 */
[----:B------:R-:W-:-:S04]  /*3b30*/  ULEA UR7, UR37, UR7, 0x18 ;  /* 0x0000000725077291 */ /* 0x000fc8000f8ec0ff */
[----:B------:R-:W3:Y:S01]  /*3b40*/  LDC R3, c[0x0][0xb0c] ;  /* 0x0002c300ff037b82 */ /* 0x000ee20000000800 */
[----:B------:R-:W-:Y:S02]  /*3b50*/  UIADD3 UR13, UPT, UPT, UR7, 0x68, URZ ;  /* 0x00000068070d7890 */ /* 0x000fe4000fffe0ff */
[----:B--2---:R-:W-:Y:S02]  /*3b60*/  UISETP.NE.U32.AND UP2, UPT, UR8, URZ, UPT ;  /* 0x000000ff0800728c */ /* 0x004fe4000bf45070 */
[----:B------:R-:W-:Y:S02]  /*3b70*/  UIADD3 UR33, UPT, UPT, UR7, 0x50, URZ ;  /* 0x0000005007217890 */ /* 0x000fe4000fffe0ff */
[----:B----4-:R-:W-:Y:S01]  /*3b80*/  UISETP.NE.U32.AND UP3, UPT, UR4, URZ, UPT ;  /* 0x000000ff0400728c */ /* 0x010fe2000bf65070 */
[----:B------:R-:W2:Y:S01]  /*3b90*/  LDC R18, c[0x0][0xb20] ;  /* 0x0002c800ff127b82 */ /* 0x000ea20000000800 */
[----:B-1----:R-:W-:Y:S01]  /*3ba0*/  ISETP.NE.AND P1, PT, R0, 0x1, PT ;  /* 0x000000010000780c */ /* 0x002fe20003f25270 */
[----:B------:R-:W-:-:S02]  /*3bb0*/  UISETP.NE.AND.EX UP2, UPT, UR9, URZ, UPT, UP2 ;  /* 0x000000ff0900728c */ /* 0x000fc4000bf45320 */
[----:B------:R-:W-:Y:S02]  /*3bc0*/  UIADD3 UR25, UPT, UPT, UR7, 0x58, URZ ;  /* 0x0000005807197890 */ /* 0x000fe4000fffe0ff */
[----:B------:R-:W-:Y:S02]  /*3bd0*/  UIADD3 UR17, UPT, UPT, UR7, 0x60, URZ ;  /* 0x0000006007117890 */ /* 0x000fe4000fffe0ff */
[----:B------:R-:W1:Y:S01]  /*3be0*/  LDC.64 R30, c[0x0][0x348] ;  /* 0x0000d200ff1e7b82 */ /* 0x000e620000000a00 */
[----:B------:R-:W-:Y:S02]  /*3bf0*/  UPRMT UR13, UR37, 0x654, UR13 ;  /* 0x00000654250d7896 */ /* 0x000fe4000800000d */
[----:B------:R-:W-:-:S05]  /*3c00*/  UISETP.NE.AND.EX UP3, UPT, UR5, URZ, UPT, UP3 ;  /* 0x000000ff0500728c */ /* 0x000fca000bf65330 */
[----:B------:R-:W4:Y:S08]  /*3c10*/  LDC.64 R16, c[0x0][0xb10] ;  /* 0x0002c400ff107b82 */ /* 0x000f300000000a00 */
[----:B------:R-:W1:Y:S08]  /*3c20*/  LDC.64 R6, c[0x0][0xb18] ;  /* 0x0002c600ff067b82 */ /* 0x000e700000000a00 */
[----:B------:R-:W1:Y:S08]  /*3c30*/  LDC.64 R4, c[0x0][0xb28] ;  /* 0x0002ca00ff047b82 */ /* 0x000e700000000a00 */
[----:B--23--:R-:W1:Y:S02]  /*3c40*/  LDC R19, c[0x0][0x374] ;  /* 0x0000dd00ff137b82 */ /* 0x00ce640000000800 */
.L_x_79:
[C---:B------:R-:W-:Y:S02]  /*3c50*/  LEA R0, R28.reuse, UR7, 0x3 ;  /* 0x000000071c007c11 */ /* 0x040fe4000f8e18ff */
[----:B------:R-:W-:Y:S02]  /*3c60*/  SHF.L.U32 R2, R27, 0x1f, RZ ;  /* 0x0000001f1b027819 */ /* 0x000fe400000006ff */
[----:B------:R-:W-:Y:S02]  /*3c70*/  LEA R20, R28, UR7, 0x4 ;  /* 0x000000071c147c11 */ /* 0x000fe4000f8e20ff */
[----:B--2---:R-:W2:Y:S02]  /*3c80*/  SYNCS.PHASECHK.TRANS64.TRYWAIT P0, [R0+URZ+0xa0], R2 ;  /* 0x0000a002000075a7 */ /* 0x004ea400080011ff */
[----:B--2---:R-:W-:Y:S05]  /*3c90*/  @!P0 BRA `(.L_x_69) ;  /* 0x0000005800b48947 */ /* 0x004fea0003800000 */
.L_x_155:
[----:B------:R-:W-:Y:S01]  /*3ca0*/  ISETP.GE.AND P0, PT, R40, 0x1, PT ;  /* 0x000000012800780c */ /* 0x000fe20003f06270 */
[----:B------:R-:W3:Y:S01]  /*3cb0*/  LDS.128 R20, [R20+0x130] ;  /* 0x0001300014147984 */ /* 0x000ee20000000c00 */
[----:B--2---:R-:W-:Y:S01]  /*3cc0*/  VIADD R0, R0, 0xb0 ;  /* 0x000000b000007836 */ /* 0x004fe20000000000 */
[----:B------:R-:W-:Y:S01]  /*3cd0*/  @!PT LDS RZ, [RZ] ;  /* 0x00000000fffff984 */ /* 0x000fe20000000800 */
[----:B------:R-:W-:Y:S01]  /*3ce0*/  @!PT LDS RZ, [RZ] ;  /* 0x00000000fffff984 */ /* 0x000fe20000000800 */
[----:B------:R-:W-:Y:S01]  /*3cf0*/  @!PT LDS RZ, [RZ] ;  /* 0x00000000fffff984 */ /* 0x000fe20000000800 */
[----:B------:R-:W-:Y:S01]  /*3d00*/  @!PT LDS RZ, [RZ] ;  /* 0x00000000fffff984 */ /* 0x000fe20000000800 */
[----:B------:R2:W-:Y:S06]  /*3d10*/  MEMBAR.ALL.CTA ;  /* 0x0000000000007992 */ /* 0x0005ec0000008000 */
[----:B--2---:R-:W2:Y:S01]  /*3d20*/  FENCE.VIEW.ASYNC.S ;  /* 0x00000000000073c6 */ /* 0x004ea20000000000 */
[----:B------:R-:W-:Y:S04]  /*3d30*/  PRMT R0, RZ, 0x654, R0 ;  /* 0x00000654ff007816 */ /* 0x000fe80000000000 */
[----:B--2---:R2:W-:Y:S01]  /*3d40*/  SYNCS.ARRIVE.TRANS64.RED.A1T0 RZ, [R0+URZ], RZ ;  /* 0x000000ff00ff79a7 */ /* 0x0045e200081004ff */
[----:B---3--:R-:W-:Y:S11]  /*3d50*/  LOP3.LUT P3, RZ, R22, 0x1, RZ, 0xc0, !PT ;  /* 0x0000000116ff7812 */ /* 0x008ff6000786c0ff */
[----:B------:R-:W-:Y:S02]  /*3d60*/  @!UPT UIADD3 URZ, UPT, UPT, URZ, URZ, URZ ;  /* 0x000000fffffff290 */ /* 0x000fe4000fffe0ff */
[----:B------:R-:W-:Y:S02]  /*3d70*/  @P3 MOV R11, R20 ;  /* 0x00000014000b3202 */ /* 0x000fe40000000f00 */
[----:B------:R-:W-:Y:S01]  /*3d80*/  @P3 LOP3.LUT R10, R21, 0xffff, RZ, 0xc0, !PT ;  /* 0x0000ffff150a3812 */ /* 0x000fe200078ec0ff */
[----:B--2---:R-:W-:Y:S06]  /*3d90*/  @!P0 BRA `(.L_x_70) ;  /* 0x0000000000a48947 */ /* 0x004fec0003800000 */
[-C--:B-1----:R-:W-:Y:S01]  /*3da0*/  IMAD.HI.U32 R0, R19, R7.reuse, RZ ;  /* 0x0000000713007227 */ /* 0x082fe200078e00ff */
[----:B------:R-:W-:Y:S02]  /*3db0*/  ISETP.NE.AND P0, PT, R6, 0x1, PT ;  /* 0x000000010600780c */ /* 0x000fe40003f05270 */
[----:B------:R-:W-:Y:S01]  /*3dc0*/  ISETP.NE.AND P2, PT, R40, 0x1, PT ;  /* 0x000000012800780c */ /* 0x000fe20003f45270 */
[----:B----4-:R-:W-:Y:S01]  /*3dd0*/  IMAD.HI.U32 R9, R24, R16, RZ ;  /* 0x0000001018097227 */ /* 0x010fe200078e00ff */
[----:B------:R-:W-:Y:S02]  /*3de0*/  SHF.R.U32.HI R0, RZ, R18, R0 ;  /* 0x00000012ff007219 */ /* 0x000fe40000011600 */
[----:B------:R-:W-:Y:S01]  /*3df0*/  ISETP.NE.AND P4, PT, R3, 0x1, PT ;  /* 0x000000010300780c */ /* 0x000fe20003f85270 */
[----:B------:R-:W-:Y:S01]  /*3e00*/  IMAD.HI.U32 R13, R10, R7, RZ ;  /* 0x000000070a0d7227 */ /* 0x000fe200078e00ff */
[----:B------:R-:W-:Y:S02]  /*3e10*/  SHF.R.U32.HI R9, RZ, R17, R9 ;  /* 0x00000011ff097219 */ /* 0x000fe40000011609 */
[----:B------:R-:W-:Y:S01]  /*3e20*/  SEL R0, R19, R0, !P0 ;  /* 0x0000000013007207 */ /* 0x000fe20004000000 */
[----:B------:R-:W-:Y:S01]  /*3e30*/  IMAD.HI.U32 R12, R11, R16, RZ ;  /* 0x000000100b0c7227 */ /* 0x000fe200078e00ff */
[----:B------:R-:W-:Y:S03]  /*3e40*/  SEL R9, R24, R9, !P4 ;  /* 0x0000000918097207 */ /* 0x000fe60006000000 */
[-C--:B------:R-:W-:Y:S01]  /*3e50*/  IMAD.HI.U32 R8, R0, R4.reuse, RZ ;  /* 0x0000000400087227 */ /* 0x080fe200078e00ff */
[----:B------:R-:W-:Y:S03]  /*3e60*/  SHF.R.U32.HI R12, RZ, R17, R12 ;  /* 0x00000011ff0c7219 */ /* 0x000fe6000001160c */
[----:B------:R-:W-:Y:S01]  /*3e70*/  IMAD.HI.U32 R2, R9, R4, RZ ;  /* 0x0000000409027227 */ /* 0x000fe200078e00ff */
[-C--:B------:R-:W-:Y:S02]  /*3e80*/  @P2 SHF.R.U32.HI R0, RZ, R5.reuse, R8 ;  /* 0x00000005ff002219 */ /* 0x080fe40000011608 */
[----:B------:R-:W-:Y:S02]  /*3e90*/  SHF.R.U32.HI R8, RZ, R18, R13 ;  /* 0x00000012ff087219 */ /* 0x000fe4000001160d */
[----:B------:R-:W-:Y:S01]  /*3ea0*/  @P2 SHF.R.U32.HI R9, RZ, R5, R2 ;  /* 0x00000005ff092219 */ /* 0x000fe20000011602 */
[----:B------:R-:W-:Y:S01]  /*3eb0*/  IMAD R0, R40, R0, RZ ;  /* 0x0000000028007224 */ /* 0x000fe200078e02ff */
[----:B------:R-:W-:Y:S02]  /*3ec0*/  SEL R8, R10, R8, !P0 ;  /* 0x000000080a087207 */ /* 0x000fe40004000000 */
[----:B------:R-:W-:Y:S01]  /*3ed0*/  SEL R2, R11, R12, !P4 ;  /* 0x0000000c0b027207 */ /* 0x000fe20006000000 */
[----:B------:R-:W-:Y:S01]  /*3ee0*/  IMAD R12, R40, R9, RZ ;  /* 0x00000009280c7224 */ /* 0x000fe200078e02ff */
[C---:B------:R-:W-:Y:S01]  /*3ef0*/  ISETP.GE.AND P0, PT, R8.reuse, R0, PT ;  /* 0x000000000800720c */ /* 0x040fe20003f06270 */
[----:B------:R-:W-:Y:S03]  /*3f00*/  IMAD.HI.U32 R0, R8, R4, RZ ;  /* 0x0000000408007227 */ /* 0x000fe600078e00ff */
[----:B------:R-:W-:Y:S02]  /*3f10*/  ISETP.GE.OR P0, PT, R2, R12, P0 ;  /* 0x0000000c0200720c */ /* 0x000fe40000706670 */
[-C--:B------:R-:W-:Y:S04]  /*3f20*/  SHF.R.U32.HI R0, RZ, R5.reuse, R0 ;  /* 0x00000005ff007219 */ /* 0x080fe80000011600 */
[----:B------:R-:W-:Y:S05]  /*3f30*/  SEL R13, R8, R0, !P2 ;  /* 0x00000000080d7207 */ /* 0x000fea0005000000 */
[----:B------:R-:W-:Y:S02]  /*3f40*/  IMAD.MOV R12, RZ, RZ, -R13 ;  /* 0x000000ffff0c7224 */ /* 0x000fe400078e0a0d */
[----:B------:R-:W-:Y:S04]  /*3f50*/  @!P0 IMAD.HI.U32 R0, R2, R4, RZ ;  /* 0x0000000402008227 */ /* 0x000fe800078e00ff */
[----:B------:R-:W-:Y:S01]  /*3f60*/  IMAD R12, R40, R12, R8 ;  /* 0x0000000c280c7224 */ /* 0x000fe200078e0208 */
[----:B------:R-:W-:Y:S04]  /*3f70*/  @!P0 SHF.R.U32.HI R0, RZ, R5, R0 ;  /* 0x00000005ff008219 */ /* 0x000fe80000011600 */
[----:B------:R-:W-:Y:S04]  /*3f80*/  @!P0 SEL R0, R2, R0, !P2 ;  /* 0x0000000002008207 */ /* 0x000fe80005000000 */
[----:B------:R-:W-:Y:S01]  /*3f90*/  @!P0 IADD3 R13, PT, PT, R13, -R0, RZ ;  /* 0x800000000d0d8210 */ /* 0x000fe20007ffe0ff */
[----:B------:R-:W-:Y:S01]  /*3fa0*/  @!P0 IMAD R0, R9, R12, R0 ;  /* 0x0000000c09008224 */ /* 0x000fe200078e0200 */
[----:B------:R-:W-:Y:S01]  /*3fb0*/  IADD3 R9, PT, PT, -R8, RZ, RZ ;  /* 0x000000ff08097210 */ /* 0x000fe20007ffe1ff */
[--C-:B------:R-:W-:Y:S02]  /*3fc0*/  IMAD.MOV R12, RZ, RZ, -R2.reuse ;  /* 0x000000ffff0c7224 */ /* 0x100fe400078e0a02 */
[----:B------:R-:W-:Y:S02]  /*3fd0*/  @!P0 IMAD R8, R13, R40, R2 ;  /* 0x000000280d088224 */ /* 0x000fe400078e0202 */
[----:B------:R-:W-:Y:S02]  /*3fe0*/  @!P0 IMAD.MOV.U32 R2, RZ, RZ, R0 ;  /* 0x000000ffff028224 */ /* 0x000fe400078e0000 */
[----:B------:R-:W-:Y:S02]  /*3ff0*/  IMAD R11, R3, R12, R11 ;  /* 0x0000000c030b7224 */ /* 0x000fe400078e020b */
[----:B------:R-:W-:Y:S02]  /*4000*/  IMAD R10, R6, R9, R10 ;  /* 0x00000009060a7224 */ /* 0x000fe400078e020a */
[----:B------:R-:W-:Y:S02]  /*4010*/  IMAD R11, R2, R3, R11 ;  /* 0x00000003020b7224 */ /* 0x000fe400078e020b */
[----:B------:R-:W-:Y:S02]  /*4020*/  IMAD R10, R8, R6, R10 ;  /* 0x00000006080a7224 */ /* 0x000fe400078e020a */
.L_x_70:
[----:B------:R-:W-:Y:S05]  /*4030*/  BRA.U UP1, `(.L_x_71) ;  /* 0x0000000101107547 */ /* 0x000fea000b800000 */
[----:B------:R-:W-:Y:S04]  /*4040*/  MOV R2, UR6 ;  /* 0x0000000600027c02 */ /* 0x000fe80008000f00 */
[----:B------:R-:W-:Y:S04]  /*4050*/  SHF.L.U32 R2, R2, 0x1f, RZ ;  /* 0x0000001f02027819 */ /* 0x000fe800000006ff */
[----:B------:R-:W2:Y:S02]  /*4060*/  SYNCS.PHASECHK.TRANS64.TRYWAIT P0, [UR7+0x98], R2 ;  /* 0x00009802ff0075a7 */ /* 0x000ea40008001107 */
[----:B--2---:R-:W-:Y:S05]  /*4070*/  @!P0 BRA `(.L_x_72) ;  /* 0x0000005400d08947 */ /* 0x004fea0003800000 */
.L_x_71:
[----:B------:R-:W-:Y:S02]  /*4080*/  R2UR UR35, R15 ;  /* 0x000000000f2372ca */ /* 0x000fe400000e0000 */
[----:B------:R-:W-:Y:S02]  /*4090*/  R2UR UR34, R14 ;  /* 0x000000000e2272ca */ /* 0x000fe400000e0000 */
[----:B------:R-:W-:Y:S02]  /*40a0*/  ISETP.NE.U32.AND P2, PT, RZ, UR4, PT ;  /* 0x00000004ff007c0c */ /* 0x000fe4000bf45070 */
[----:B------:R-:W-:Y:S02]  /*40b0*/  SHF.L.U32 R14, R29, 0x1f, RZ ;  /* 0x0000001f1d0e7819 */ /* 0x000fe400000006ff */
[----:B------:R-:W-:Y:S05]  /*40c0*/  ISETP.NE.AND.EX P2, PT, RZ, UR5, PT, P2 ;  /* 0x00000005ff007c0c */ /* 0x000fea000bf45320 */
[----:B------:R-:W-:Y:S02]  /*40d0*/  USHF.L.U32 UR35, UR35, 0x6, URZ ;  /* 0x0000000623237899 */ /* 0x000fe400080006ff */
[----:B------:R-:W-:Y:S01]  /*40e0*/  USHF.L.U32 UR34, UR34, 0x8, URZ ;  /* 0x0000000822227899 */ /* 0x000fe200080006ff */
[----:B------:R-:W-:Y:S11]  /*40f0*/  BRA.U !UP3, `(.L_x_73) ;  /* 0x000000010b347547 */ /* 0x000ff6000b800000 */
[----:B------:R-:W-:Y:S01]  /*4100*/  UPLOP3.LUT UP0, UPT, UPT, UPT, UP2, 0x80, 0x8 ;  /* 0x000000000008789c */ /* 0x000fe20003f0f020 */
[----:B--2---:R-:W-:Y:S02]  /*4110*/  HFMA2 R0, -RZ, RZ, 0, 5.9604644775390625e-08 ;  /* 0x00000001ff007431 */ /* 0x004fe400000001ff */
[----:B------:R-:W-:Y:S03]  /*4120*/  IMAD.MOV.U32 R96, RZ, RZ, 0x1 ;  /* 0x00000001ff607424 */ /* 0x000fe600078e00ff */
[----:B------:R-:W-:Y:S05]  /*4130*/  PLOP3.LUT P0, PT, PT, PT, UP0, 0x80, 0x8 ;  /* 0x000000000008781c */ /* 0x000fea0003f0f008 */
[----:B------:R-:W2:Y:S01]  /*4140*/  @UP0 LDCU.64 UR10, c[0x0][0x888] ;  /* 0x00011100ff0a07ac */ /* 0x000ea20008000a00 */
[----:B------:R-:W-:Y:S07]  /*4150*/  @UP0 UIMAD UR8, UR36, UR4, URZ ;  /* 0x00000004240802a4 */ /* 0x000fee000f8e02ff */
[----:B------:R-:W-:Y:S01]  /*4160*/  @!P0 PRMT R96, R0, 0x7610, R96 ;  /* 0x0000761000608816 */ /* 0x000fe20000000060 */
[----:B--2---:R-:W-:Y:S03]  /*4170*/  @UP0 UIMAD.WIDE UR10, UR8, 0x4, UR10 ;  /* 0x00000004080a08a5 */ /* 0x004fe6000f8e020a */
[----:B------:R-:W2:Y:S03]  /*4180*/  @!UP0 LDCU UR8, c[0x0][0x880] ;  /* 0x00011000ff0887ac */ /* 0x000ea60008000800 */
[----:B------:R-:W-:Y:S01]  /*4190*/  IMAD.U32 R8, RZ, RZ, UR10 ;  /* 0x0000000aff087e24 */ /* 0x000fe2000f8e00ff */
[----:B------:R-:W-:Y:S05]  /*41a0*/  MOV R9, UR11 ;  /* 0x0000000b00097c02 */ /* 0x000fea0008000f00 */
[----:B-----5:R3:W5:Y:S02]  /*41b0*/  @P0 LDG.E R49, desc[UR46][R8.64] ;  /* 0x0000002e08310981 */ /* 0x020764000c1e1900 */
[----:B--23--:R-:W-:Y:S07]  /*41c0*/  @!P0 IMAD.U32 R49, RZ, RZ, UR8 ;  /* 0x00000008ff318e24 */ /* 0x00cfee000f8e00ff */
.L_x_73:
[----:B-----5:R-:W-:Y:S01]  /*41d0*/  @!P2 FSETP.EQ.AND P0, PT, R49, RZ, PT ;  /* 0x000000ff3100a20b */ /* 0x020fe20003f02000 */
[----:B------:R-:W-:Y:S01]  /*41e0*/  @!UPT UIADD3 URZ, UPT, UPT, URZ, URZ, URZ ;  /* 0x000000fffffff290 */ /* 0x000fe2000fffe0ff */
[----:B------:R-:W-:Y:S11]  /*41f0*/  @!P2 BRA `(.L_x_74) ;  /* 0x000000000014a947 */ /* 0x000ff60003800000 */
[----:B------:R-:W-:Y:S02]  /*4200*/  LOP3.LUT P2, RZ, R96, 0xff, RZ, 0xc0, !PT ;  /* 0x000000ff60ff7812 */ /* 0x000fe4000784c0ff */
[----:B------:R-:W-:Y:S04]  /*4210*/  PLOP3.LUT P0, PT, PT, PT, UP0, 0x80, 0x8 ;  /* 0x000000000008781c */ /* 0x000fe80003f0f008 */
[----:B------:R-:W-:Y:S07]  /*4220*/  PLOP3.LUT P0, PT, P0, PT, PT, 0x8, 0x80 ;  /* 0x000000000080781c */ /* 0x000fee000070e170 */
[----:B------:R-:W-:Y:S11]  /*4230*/  @P2 FSETP.EQ.AND P0, PT, R49, RZ, PT ;  /* 0x000000ff3100220b */ /* 0x000ff60003f02000 */
[----:B------:R-:W-:Y:S02]  /*4240*/  @!UPT UIADD3 URZ, UPT, UPT, URZ, URZ, URZ ;  /* 0x000000fffffff290 */ /* 0x000fe4000fffe0ff */
.L_x_74:
[----:B------:R-:W3:Y:S01]  /*4250*/  SYNCS.PHASECHK.TRANS64.TRYWAIT P2, [UR7+0x70], R14 ;  /* 0x0000700eff0075a7 */ /* 0x000ee20008041107 */
[----:B------:R-:W-:Y:S04]  /*4260*/  ELECT P4, URZ, PT ;  /* 0x0000000000ff782f */ /* 0x000fe80003880000 */
[----:B------:R-:W-:Y:S11]  /*4270*/  PLOP3.LUT P4, PT, P0, P4, PT, 0xf2, 0x2f ;  /* 0x00000000002f781c */ /* 0x000ff60000789e72 */
[----:B------:R-:W-:Y:S02]  /*4280*/  @!UPT UIADD3 URZ, UPT, UPT, URZ, URZ, URZ ;  /* 0x000000fffffff290 */ /* 0x000fe4000fffe0ff */
[----:B-1----:R-:W-:Y:S05]  /*4290*/  @!P4 IADD3 R8, P0, PT, R30, 0x580, RZ ;  /* 0x000005801e08c810 */ /* 0x002fea0007f1e0ff */
[----:B--2---:R-:W-:Y:S01]  /*42a0*/  @!P4 IMAD.X R2, RZ, RZ, R31, P0 ;  /* 0x000000ffff02c224 */ /* 0x004fe200000e061f */
[----:B---3--:R-:W-:Y:S07]  /*42b0*/  @!P2 BRA `(.L_x_75) ;  /* 0x000000540058a947 */ /* 0x008fee0003800000 */
.L_x_158:
[----:B------:R-:W-:Y:S01]  /*42c0*/  @!P4 R2UR UR8, R2 ;  /* 0x000000000208c2ca */ /* 0x000fe200000e0000 */
[----:B------:R-:W-:Y:S01]  /*42d0*/  VOTEU.ALL UP1, P4 ;  /* 0x0000000000ff7886 */ /* 0x000fe20002020000 */
[----:B------:R-:W-:Y:S01]  /*42e0*/  @!P4 R2UR UR9, R8 ;  /* 0x000000000809c2ca */ /* 0x000fe200000e0000 */
[----:B-1----:R-:W-:Y:S01]  /*42f0*/  @!P4 IMAD.MOV.U32 R0, RZ, RZ, 0x1000 ;  /* 0x00001000ff00c424 */ /* 0x002fe200078e00ff */
[----:B------:R-:W-:Y:S01]  /*4300*/  UMOV UR10, 0x0 ;  /* 0x00000000000a7882 */ /* 0x000fe20000000000 */
[----:B------:R-:W-:Y:S01]  /*4310*/  UMOV UR11, 0x10000000 ;  /* 0x10000000000b7882 */ /* 0x000fe20000000000 */
[----:B------:R-:W-:Y:S01]  /*4320*/  @!UP1 UIADD3 UR32, UPT, UPT, UR7, 0x200, URZ ;  /* 0x0000020007209890 */ /* 0x000fe2000fffe0ff */
[----:B------:R-:W-:Y:S06]  /*4330*/  VOTEU.ALL UP1, P4 ;  /* 0x0000000000ff7886 */ /* 0x000fec0002020000 */
[----:B------:R-:W-:Y:S01]  /*4340*/  IMAD.U32 R9, RZ, RZ, UR8 ;  /* 0x00000008ff097e24 */ /* 0x000fe2000f8e00ff */
[----:B------:R-:W-:Y:S01]  /*4350*/  UPRMT UR8, UR37, 0x654, UR33 ;  /* 0x0000065425087896 */ /* 0x000fe20008000021 */
[----:B------:R-:W-:Y:S03]  /*4360*/  IMAD.U32 R8, RZ, RZ, UR9 ;  /* 0x00000009ff087e24 */ /* 0x000fe6000f8e00ff */
[----:B------:R-:W-:Y:S02]  /*4370*/  @!P4 R2UR UR15, R9 ;  /* 0x00000000090fc2ca */ /* 0x000fe400000e0000 */
[----:B------:R-:W-:Y:S02]  /*4380*/  @!P4 R2UR UR14, R8 ;  /* 0x00000000080ec2ca */ /* 0x000fe400000e0000 */
[----:B------:R-:W-:Y:S05]  /*4390*/  @!P4 IADD3 R8, P0, PT, R30, 0x580, RZ ;  /* 0x000005801e08c810 */ /* 0x000fea0007f1e0ff */
[----:B------:R-:W-:Y:S06]  /*43a0*/  @!P4 IMAD.X R2, RZ, RZ, R31, P0 ;  /* 0x000000ffff02c224 */ /* 0x000fec00000e061f */
[----:B------:R1:W-:Y:S01]  /*43b0*/  @!UP1 UTMALDG.3D [UR32], [UR14], desc[UR10] ;  /* 0x00000a200e0095b4 */ /* 0x0003e20008011000 */
[----:B------:R1:W-:Y:S01]  /*43c0*/  @!P4 SYNCS.ARRIVE.TRANS64.RED.A0TR RZ, [UR7+0x50], R0 ;  /* 0x00005000ffffc9a7 */ /* 0x0003e20008300407 */
[----:B------:R-:W-:Y:S01]  /*43d0*/  SYNCS.ARRIVE.TRANS64.RED.A1T0 RZ, [UR8], RZ ;  /* 0x000000ffffff79a7 */ /* 0x000fe20008100408 */
[----:B------:R-:W2:Y:S02]  /*43e0*/  SYNCS.PHASECHK.TRANS64.TRYWAIT P2, [UR7+0x78], R14 ;  /* 0x0000780eff0075a7 */ /* 0x000ea40008041107 */
[----:B-12---:R-:W-:Y:S05]  /*43f0*/  @!P2 BRA `(.L_x_76) ;  /* 0x000000540020a947 */ /* 0x006fea0003800000 */
.L_x_160:
[----:B------:R-:W-:Y:S01]  /*4400*/  @!P4 R2UR UR8, R2 ;  /* 0x000000000208c2ca */ /* 0x000fe200000e0000 */
[----:B------:R-:W-:Y:S01]  /*4410*/  VOTEU.ALL UP1, P4 ;  /* 0x0000000000ff7886 */ /* 0x000fe20002020000 */
[----:B------:R-:W-:Y:S01]  /*4420*/  @!P4 R2UR UR9, R8 ;  /* 0x000000000809c2ca */ /* 0x000fe200000e0000 */
[----:B-1----:R-:W-:Y:S01]  /*4430*/  @!P4 IMAD.MOV.U32 R0, RZ, RZ, 0x1000 ;  /* 0x00001000ff00c424 */ /* 0x002fe200078e00ff */
[----:B------:R-:W-:Y:S01]  /*4440*/  UMOV UR10, 0x0 ;  /* 0x00000000000a7882 */ /* 0x000fe20000000000 */
[----:B------:R-:W-:Y:S01]  /*4450*/  UMOV UR11, 0x10000000 ;  /* 0x10000000000b7882 */ /* 0x000fe20000000000 */
[----:B------:R-:W-:Y:S02]  /*4460*/  @!UP1 UIADD3 UR26, UPT, UPT, UR34, 0x40, URZ ;  /* 0x00000040221a9890 */ /* 0x000fe4000fffe0ff */
[----:B------:R-:W-:Y:S01]  /*4470*/  @!UP1 UIADD3 UR24, UPT, UPT, UR7, 0x1200, URZ ;  /* 0x0000120007189890 */ /* 0x000fe2000fffe0ff */
[----:B------:R-:W-:Y:S01]  /*4480*/  VOTEU.ALL UP1, P4 ;  /* 0x0000000000ff7886 */ /* 0x000fe20002020000 */
[----:B------:R-:W-:Y:S01]  /*4490*/  UMOV UR27, UR35 ;  /* 0x00000023001b7c82 */ /* 0x000fe20008000000 */
[----:B------:R-:W-:Y:S02]  /*44a0*/  UMOV UR28, UR36 ;  /* 0x00000024001c7c82 */ /* 0x000fe40008000000 */
        /* <DEDUP_REMOVED lines=12> */
.L_x_162:
[----:B------:R-:W2:Y:S01]  /*4570*/  LDC.64 R12, c[0x0][0xb18] ;  /* 0x0002c600ff0c7b82 */ /* 0x000ea20000000a00 */
[----:B------:R-:W-:Y:S01]  /*4580*/  @!P4 R2UR UR8, R2 ;  /* 0x000000000208c2ca */ /* 0x000fe200000e0000 */
[----:B------:R-:W-:Y:S01]  /*4590*/  VOTEU.ALL UP1, P4 ;  /* 0x0000000000ff7886 */ /* 0x000fe20002020000 */
[----:B------:R-:W-:Y:S01]  /*45a0*/  @!P4 R2UR UR9, R8 ;  /* 0x000000000809c2ca */ /* 0x000fe200000e0000 */
[----:B-1----:R-:W-:Y:S01]  /*45b0*/  @!P4 IMAD.MOV.U32 R0, RZ, RZ, 0x1000 ;  /* 0x00001000ff00c424 */ /* 0x002fe200078e00ff */
[----:B------:R-:W-:Y:S03]  /*45c0*/  UMOV UR10, 0x0 ;  /* 0x00000000000a7882 */ /* 0x000fe60000000000 */
[----:B------:R-:W1:Y:S01]  /*45d0*/  @!P1 LDC R2, c[0x0][0xb0c] ;  /* 0x0002c300ff029b82 */ /* 0x000e620000000800 */
[----:B------:R-:W-:Y:S01]  /*45e0*/  @!UP1 UIADD3 UR18, UPT, UPT, UR34, 0x80, URZ ;  /* 0x0000008022129890 */ /* 0x000fe2000fffe0ff */
[----:B------:R-:W-:Y:S01]  /*45f0*/  @P3 SHF.R.U32.HI R26, RZ, 0x10, R21 ;  /* 0x00000010ff1a3819 */ /* 0x000fe20000011615 */
[----:B------:R-:W-:Y:S01]  /*4600*/  @!UP1 UIADD3 UR16, UPT, UPT, UR7, 0x2200, URZ ;  /* 0x0000220007109890 */ /* 0x000fe2000fffe0ff */
[----:B------:R-:W-:Y:S01]  /*4610*/  VIADD R28, R28, 0x1 ;  /* 0x000000011c1c7836 */ /* 0x000fe20000000000 */
[----:B------:R-:W-:Y:S01]  /*4620*/  VOTEU.ALL UP1, P4 ;  /* 0x0000000000ff7886 */ /* 0x000fe20002020000 */
[----:B------:R-:W-:Y:S01]  /*4630*/  UMOV UR11, 0x10000000 ;  /* 0x10000000000b7882 */ /* 0x000fe20000000000 */
[----:B------:R-:W-:Y:S01]  /*4640*/  UMOV UR19, UR35 ;  /* 0x0000002300137c82 */ /* 0x000fe20008000000 */
[----:B------:R-:W-:Y:S01]  /*4650*/  IMAD.U32 R9, RZ, RZ, UR8 ;  /* 0x00000008ff097e24 */ /* 0x000fe2000f8e00ff */
[----:B------:R-:W-:Y:S01]  /*4660*/  UMOV UR20, UR36 ;  /* 0x0000002400147c82 */ /* 0x000fe20008000000 */
[----:B------:R-:W-:Y:S01]  /*4670*/  IMAD.U32 R8, RZ, RZ, UR9 ;  /* 0x00000009ff087e24 */ /* 0x000fe2000f8e00ff */
[----:B------:R-:W-:Y:S02]  /*4680*/  UPRMT UR8, UR37, 0x654, UR17 ;  /* 0x0000065425087896 */ /* 0x000fe40008000011 */
[----:B------:R-:W-:Y:S02]  /*4690*/  @!P4 R2UR UR15, R9 ;  /* 0x00000000090fc2ca */ /* 0x000fe400000e0000 */
[----:B------:R-:W-:Y:S02]  /*46a0*/  @!P4 R2UR UR14, R8 ;  /* 0x00000000080ec2ca */ /* 0x000fe400000e0000 */
[----:B------:R-:W3:Y:S11]  /*46b0*/  LDC.64 R8, c[0x0][0xb10] ;  /* 0x0002c400ff087b82 */ /* 0x000ef60000000a00 */
[----:B------:R1:W-:Y:S01]  /*46c0*/  @!UP1 UTMALDG.3D [UR16], [UR14], desc[UR10] ;  /* 0x00000a100e0095b4 */ /* 0x0003e20008011000 */
[----:B------:R5:W-:Y:S01]  /*46d0*/  @!P4 SYNCS.ARRIVE.TRANS64.RED.A0TR RZ, [UR7+0x60], R0 ;  /* 0x00006000ffffc9a7 */ /* 0x000be20008300407 */
[C---:B---3--:R-:W-:Y:S01]  /*46e0*/  @!P1 IMAD.HI.U32 R8, R11.reuse, R8, RZ ;  /* 0x000000080b089227 */ /* 0x048fe200078e00ff */
[----:B--2---:R-:W-:Y:S02]  /*46f0*/  @!P1 ISETP.NE.AND P0, PT, R12, 0x1, PT ;  /* 0x000000010c00980c */ /* 0x004fe40003f05270 */
[----:B-1----:R-:W-:Y:S01]  /*4700*/  @!P1 ISETP.NE.AND P2, PT, R2, 0x1, PT ;  /* 0x000000010200980c */ /* 0x002fe20003f45270 */
[----:B------:R-:W-:Y:S01]  /*4710*/  SYNCS.ARRIVE.TRANS64.RED.A1T0 RZ, [UR8], RZ ;  /* 0x000000ffffff79a7 */ /* 0x000fe20008100408 */
[C---:B------:R-:W-:Y:S01]  /*4720*/  @!P1 IMAD.HI.U32 R13, R10.reuse, R13, RZ ;  /* 0x0000000d0a0d9227 */ /* 0x040fe200078e00ff */
[----:B------:R-:W-:Y:S04]  /*4730*/  @!P1 SHF.R.U32.HI R8, RZ, R9, R8 ;  /* 0x00000009ff089219 */ /* 0x000fe80000011608 */
[----:B------:R-:W-:Y:S01]  /*4740*/  @!P1 SEL R8, R11, R8, !P2 ;  /* 0x000000080b089207 */ /* 0x000fe20005000000 */
[----:B------:R-:W1:Y:S01]  /*4750*/  SYNCS.PHASECHK.TRANS64.TRYWAIT P5, [UR7+0x88], R14 ;  /* 0x0000880eff0075a7 */ /* 0x000e6200080a1107 */
[----:B-----5:R-:W2:Y:S02]  /*4760*/  @!P1 LDC R0, c[0x0][0xb20] ;  /* 0x0002c800ff009b82 */ /* 0x020ea40000000800 */
[----:B--2---:R-:W-:Y:S04]  /*4770*/  @!P1 SHF.R.U32.HI R0, RZ, R0, R13 ;  /* 0x00000000ff009219 */ /* 0x004fe8000001160d */
[----:B------:R-:W-:Y:S05]  /*4780*/  @!P1 SEL R9, R10, R0, !P0 ;  /* 0x000000000a099207 */ /* 0x000fea0004000000 */
[----:B------:R-:W-:Y:S02]  /*4790*/  @!P1 IMAD.IADD R0, R9, 0x1, -R8 ;  /* 0x0000000109009824 */ /* 0x000fe400078e0a08 */
[----:B------:R-:W-:Y:S02]  /*47a0*/  @!P1 IMAD.IADD R8, R8, 0x1, -R9 ;  /* 0x0000000108089824 */ /* 0x000fe400078e0a09 */
[----:B------:R-:W-:Y:S02]  /*47b0*/  @!P1 IMAD R11, R0, R2, R11 ;  /* 0x00000002000b9224 */ /* 0x000fe400078e020b */
[----:B------:R-:W-:Y:S01]  /*47c0*/  @!P1 IMAD R10, R8, R12, R10 ;  /* 0x0000000c080a9224 */ /* 0x000fe200078e020a */
[----:B-1----:R-:W-:Y:S06]  /*47d0*/  @!P5 BRA `(.L_x_78) ;  /* 0x000000500058d947 */ /* 0x002fec0003800000 */
.L_x_164:
[----:B------:R-:W-:Y:S01]  /*47e0*/  @!P4 IADD3 R2, P0, PT, R30, 0x580, RZ ;  /* 0x000005801e02c810 */ /* 0x000fe20007f1e0ff */
[----:B------:R-:W-:Y:S01]  /*47f0*/  VOTEU.ALL UP1, P4 ;  /* 0x0000000000ff7886 */ /* 0x000fe20002020000 */
[----:B------:R-:W-:Y:S01]  /*4800*/  UMOV UR18, 0x0 ;  /* 0x0000000000127882 */ /* 0x000fe20000000000 */
[----:B------:R-:W-:Y:S01]  /*4810*/  UMOV UR19, 0x10000000 ;  /* 0x1000000000137882 */ /* 0x000fe20000000000 */
[----:B------:R-:W-:Y:S01]  /*4820*/  @!P4 R2UR UR9, R2 ;  /* 0x000000000209c2ca */ /* 0x000fe200000e0000 */
[----:B-1----:R-:W-:Y:S01]  /*4830*/  @!P4 IMAD.X R0, RZ, RZ, R31, P0 ;  /* 0x000000ffff00c224 */ /* 0x002fe200000e061f */
[----:B------:R-:W-:Y:S01]  /*4840*/  @!UP1 UIADD3 UR10, UPT, UPT, UR34, 0xc0, URZ ;  /* 0x000000c0220a9890 */ /* 0x000fe2000fffe0ff */
[----:B------:R-:W-:Y:S01]  /*4850*/  ISETP.NE.AND P0, PT, R28, 0x2, PT ;  /* 0x000000021c00780c */ /* 0x000fe20003f05270 */
[----:B------:R-:W-:Y:S01]  /*4860*/  UMOV UR11, UR35 ;  /* 0x00000023000b7c82 */ /* 0x000fe20008000000 */
[----:B------:R-:W-:Y:S01]  /*4870*/  UMOV UR12, UR36 ;  /* 0x00000024000c7c82 */ /* 0x000fe20008000000 */
[----:B------:R-:W-:Y:S01]  /*4880*/  @!P4 R2UR UR8, R0 ;  /* 0x000000000008c2ca */ /* 0x000fe200000e0000 */
[----:B------:R-:W-:Y:S01]  /*4890*/  IMAD.IADD R14, R10, 0x1, R94 ;  /* 0x000000010a0e7824 */ /* 0x000fe200078e025e */
[----:B------:R-:W-:Y:S01]  /*48a0*/  @P3 R2UR UR36, R26 ;  /* 0x000000001a2432ca */ /* 0x000fe200000e0000 */
[----:B------:R-:W-:Y:S01]  /*48b0*/  IMAD.IADD R15, R11, 0x1, R95 ;  /* 0x000000010b0f7824 */ /* 0x000fe200078e025f */
[----:B------:R-:W-:Y:S02]  /*48c0*/  SEL R0, RZ, 0x1, P0 ;  /* 0x00000001ff007807 */ /* 0x000fe40000000000 */
[----:B------:R-:W-:Y:S01]  /*48d0*/  LOP3.LUT R29, R29, 0x1, RZ, 0x3c, !PT ;  /* 0x000000011d1d7812 */ /* 0x000fe200078e3cff */
[----:B------:R-:W-:Y:S01]  /*48e0*/  IMAD.U32 R8, RZ, RZ, UR9 ;  /* 0x00000009ff087e24 */ /* 0x000fe2000f8e00ff */
[----:B------:R-:W-:Y:S01]  /*48f0*/  @!UP1 UIADD3 UR9, UPT, UPT, UR7, 0x68, URZ ;  /* 0x0000006807099890 */ /* 0x000fe2000fffe0ff */
[----:B------:R-:W-:Y:S02]  /*4900*/  LOP3.LUT R27, R27, R0, RZ, 0x3c, !PT ;  /* 0x000000001b1b7212 */ /* 0x000fe400078e3cff */
[----:B------:R-:W-:Y:S02]  /*4910*/  SEL R28, R28, RZ, P0 ;  /* 0x000000ff1c1c7207 */ /* 0x000fe40000000000 */
[----:B------:R-:W-:Y:S01]  /*4920*/  IMAD.U32 R9, RZ, RZ, UR8 ;  /* 0x00000008ff097e24 */ /* 0x000fe2000f8e00ff */
[----:B------:R-:W-:Y:S01]  /*4930*/  @!P4 R2UR UR14, R8 ;  /* 0x00000000080ec2ca */ /* 0x000fe200000e0000 */
[----:B------:R-:W-:Y:S01]  /*4940*/  @!UP1 UIADD3 UR8, UPT, UPT, UR7, 0x3200, URZ ;  /* 0x0000320007089890 */ /* 0x000fe2000fffe0ff */
[----:B------:R-:W-:Y:S02]  /*4950*/  VOTEU.ALL UP1, P4 ;  /* 0x0000000000ff7886 */ /* 0x000fe40002020000 */
[----:B------:R-:W-:Y:S11]  /*4960*/  @!P4 R2UR UR15, R9 ;  /* 0x00000000090fc2ca */ /* 0x000ff600000e0000 */
[----:B------:R-:W-:Y:S02]  /*4970*/  @!UPT UIADD3 URZ, UPT, UPT, URZ, URZ, URZ ;  /* 0x000000fffffff290 */ /* 0x000fe4000fffe0ff */
[----:B------:R2:W-:Y:S01]  /*4980*/  @!UP1 UTMALDG.3D [UR8], [UR14], desc[UR18] ;  /* 0x000012080e0095b4 */ /* 0x0005e20008011000 */
[----:B------:R2:W-:Y:S01]  /*4990*/  @!P4 SYNCS.ARRIVE.TRANS64.RED.A0TR RZ, [UR7+0x68], R25 ;  /* 0x00006819ffffc9a7 */ /* 0x0005e20008300407 */
[----:B------:R-:W-:Y:S01]  /*49a0*/  UPLOP3.LUT UP1, UPT, UPT, UPT, UPT, 0x80, 0x8 ;  /* 0x000000000008789c */ /* 0x000fe20003f2f070 */
[----:B------:R-:W-:Y:S01]  /*49b0*/  SYNCS.ARRIVE.TRANS64.RED.A1T0 RZ, [UR13], RZ ;  /* 0x000000ffffff79a7 */ /* 0x000fe2000810040d */
[----:B------:R-:W-:Y:S09]  /*49c0*/  @P3 BRA `(.L_x_79) ;  /* 0xfffffff000a03947 */ /* 0x000ff2000383ffff */
[----:B------:R-:W-:-:S04]  /*49d0*/  SHF.L.U32 R2, R29, 0x1f, RZ ;  /* 0x0000001f1d027819 */ /* 0x000fc800000006ff */
[----:B------:R-:W1:Y:S02]  /*49e0*/  SYNCS.PHASECHK.TRANS64.TRYWAIT P0, [UR7+0x70], R2 ;  /* 0x00007002ff0075a7 */ /* 0x000e640008001107 */
[----:B-1----:R-:W-:Y:S05]  /*49f0*/  @!P0 BRA `(.L_x_80) ;  /* 0x0000004c00e88947 */ /* 0x002fea0003800000 */
.L_x_166:
[----:B------:R-:W3:Y:S02]  /*4a00*/  SYNCS.PHASECHK.TRANS64.TRYWAIT P0, [UR7+0x78], R2 ;  /* 0x00007802ff0075a7 */ /* 0x000ee40008001107 */
[----:B---3--:R-:W-:Y:S05]  /*4a10*/  @!P0 BRA `(.L_x_81) ;  /* 0x0000004c00f88947 */ /* 0x008fea0003800000 */
.L_x_168:
[----:B------:R-:W3:Y:S02]  /*4a20*/  SYNCS.PHASECHK.TRANS64.TRYWAIT P0, [UR7+0x80], R2 ;  /* 0x00008002ff0075a7 */ /* 0x000ee40008001107 */
[----:B---3--:R-:W-:Y:S05]  /*4a30*/  @!P0 BRA `(.L_x_82) ;  /* 0x0000005000088947 */ /* 0x008fea0003800000 */
.L_x_170:
[----:B-1----:R-:W-:-:S07]  /*4a40*/  MOV R0, UR7 ;  /* 0x0000000700007c02 */ /* 0x002fce0008000f00 */
.L_x_83:
[----:B-1----:R-:W-:-:S04]  /*4a50*/  SHF.L.U32 R2, R29, 0x1f, RZ ;  /* 0x0000001f1d027819 */ /* 0x002fc800000006ff */
[----:B------:R1:W3:Y:S03]  /*4a60*/  SYNCS.PHASECHK.TRANS64.TRYWAIT P0, [R0+URZ+0x88], R2 ;  /* 0x00008802000075a7 */ /* 0x0002e600080011ff */
[----:B---3--:R-:W-:Y:S05]  /*4a70*/  @!P0 NANOSLEEP.SYNCS 0x989680 ;  /* 0x009896800000895d */ /* 0x008fea0003900000 */
[----:B------:R-:W3:Y:S02]  /*4a80*/  @!P0 SYNCS.PHASECHK.TRANS64 P0, [R0+URZ+0x88], R2 ;  /* 0x00008802000085a7 */ /* 0x000ee400080010ff */
[----:B--23--:R-:W-:Y:S05]  /*4a90*/  @P0 EXIT ;  /* 0x000000000000094d */ /* 0x00cfea0003800000 */
[----:B------:R-:W-:Y:S05]  /*4aa0*/  BRA `(.L_x_83) ;  /* 0xfffffffc00e87947 */ /* 0x000fea000383ffff */
.L_x_68:
[----:B------:R-:W-:-:S06]  /*4ab0*/  UISETP.GE.AND UP1, UPT, UR8, 0x4, UPT ;  /* 0x000000040800788c */ /* 0x000fcc000bf26270 */
[----:B------:R-:W-:-:S13]  /*4ac0*/  PLOP3.LUT P0, PT, PT, PT, UP1, 0x80, 0x8 ;  /* 0x000000000008781c */ /* 0x000fda0003f0f018 */
[----:B------:R-:W-:Y:S05]  /*4ad0*/  @!P0 EXIT ;  /* 0x000000000000894d */ /* 0x000fea0003800000 */
[----:B------:R-:W-:Y:S01]  /*4ae0*/  BAR.SYNC.DEFER_BLOCKING 0x6, 0xa0 ;  /* 0x0182800000007b1d */ /* 0x000fe20000010000 */
[C---:B------:R-:W-:Y:S01]  /*4af0*/  IMAD.SHL.U32 R3, R108.reuse, 0x40, RZ ;  /* 0x000000406c037824 */ /* 0x040fe200078e00ff */
[C---:B------:R-:W-:Y:S01]  /*4b00*/  LOP3.LUT R110, R108.reuse, 0x60, RZ, 0xc0, !PT ;  /* 0x000000606c6e7812 */ /* 0x040fe200078ec0ff */
[C---:B------:R-:W-:Y:S01]  /*4b10*/  IMAD.SHL.U32 R100, R108.reuse, 0x20, RZ ;  /* 0x000000206c647824 */ /* 0x040fe200078e00ff */
[----:B------:R-:W-:Y:S01]  /*4b20*/  CS2R R106, SRZ ;  /* 0x00000000006a7805 */ /* 0x000fe2000001ff00 */
[C---:B------:R-:W-:Y:S01]  /*4b30*/  IMAD.SHL.U32 R4, R108.reuse, 0x2, RZ ;  /* 0x000000026c047824 */ /* 0x040fe200078e00ff */
[----:B------:R-:W-:Y:S02]  /*4b40*/  UMOV UR49, 0x400 ;  /* 0x0000040000317882 */ /* 0x000fe40000000000 */
[----:B------:R-:W1:Y:S01]  /*4b50*/  LDC R99, c[0x0][0x370] ;  /* 0x0000dc00ff637b82 */ /* 0x000e620000000800 */
[----:B------:R-:W-:Y:S01]  /*4b60*/  ULEA UR49, UR37, UR49, 0x18 ;  /* 0x0000003125317291 */ /* 0x000fe2000f8ec0ff */
[----:B------:R-:W-:Y:S01]  /*4b70*/  LOP3.LUT R2, R3, 0x180, RZ, 0xc0, !PT ;  /* 0x0000018003027812 */ /* 0x000fe200078ec0ff */
[----:B------:R-:W-:Y:S01]  /*4b80*/  IMAD.U32 R46, R108, 0x10000, RZ ;  /* 0x000100006c2e7824 */ /* 0x000fe200078e00ff */
[----:B------:R-:W-:Y:S01]  /*4b90*/  LOP3.LUT R100, R100, 0xc00, RZ, 0xc0, !PT ;  /* 0x00000c0064647812 */ /* 0x000fe200078ec0ff */
[----:B------:R-:W-:Y:S01]  /*4ba0*/  UIADD3 UR4, UPT, UPT, UR49, 0x4200, URZ ;  /* 0x0000420031047890 */ /* 0x000fe2000fffe0ff */
[----:B------:R-:W-:Y:S01]  /*4bb0*/  LOP3.LUT R4, R2, 0x20, R4, 0xf8, !PT ;  /* 0x0000002002047812 */ /* 0x000fe200078ef804 */
[----:B------:R-:W-:Y:S01]  /*4bc0*/  IMAD.SHL.U32 R2, R108, 0x8, RZ ;  /* 0x000000086c027824 */ /* 0x000fe200078e00ff */
[----:B------:R-:W2:Y:S01]  /*4bd0*/  LDC R42, c[0x0][0xb0c] ;  /* 0x0002c300ff2a7b82 */ /* 0x000ea20000000800 */
[----:B------:R-:W-:Y:S01]  /*4be0*/  LOP3.LUT R100, R100, 0x40, R3, 0xf8, !PT ;  /* 0x0000004064647812 */ /* 0x000fe200078ef803 */
[----:B------:R-:W-:Y:S01]  /*4bf0*/  IMAD.MOV.U32 R45, RZ, RZ, RZ ;  /* 0x000000ffff2d7224 */ /* 0x000fe200078e00ff */
[----:B------:R-:W-:Y:S01]  /*4c00*/  LOP3.LUT R46, R46, 0x600000, RZ, 0xc0, !PT ;  /* 0x006000002e2e7812 */ /* 0x000fe200078ec0ff */
[----:B------:R-:W-:Y:S01]  /*4c10*/  IMAD.MOV.U32 R112, RZ, RZ, RZ ;  /* 0x000000ffff707224 */ /* 0x000fe200078e00ff */
[----:B------:R-:W-:-:S02]  /*4c20*/  LOP3.LUT R108, R108, 0x2, RZ, 0xc0, !PT ;  /* 0x000000026c6c7812 */ /* 0x000fc400078ec0ff */
[----:B------:R-:W-:Y:S02]  /*4c30*/  CS2R R104, SRZ ;  /* 0x0000000000687805 */ /* 0x000fe4000001ff00 */
[----:B------:R-:W-:Y:S01]  /*4c40*/  LOP3.LUT R2, R4, 0x30, R2, 0x78, !PT ;  /* 0x0000003004027812 */ /* 0x000fe200078e7802 */
[----:B------:R-:W4:Y:S01]  /*4c50*/  LDC R97, c[0x0][0xb20] ;  /* 0x0002c800ff617b82 */ /* 0x000f220000000800 */
[----:B------:R-:W3:Y:S01]  /*4c60*/  LDS R0, [UR49+0x150] ;  /* 0x00015031ff007984 */ /* 0x000ee20008000800 */
[----:B------:R-:W-:Y:S01]  /*4c70*/  LOP3.LUT R100, R100, 0x200, R3, 0xf8, !PT ;  /* 0x0000020064647812 */ /* 0x000fe200078ef803 */
[----:B------:R-:W-:Y:S01]  /*4c80*/  IMAD.MOV R102, RZ, RZ, -R108 ;  /* 0x000000ffff667224 */ /* 0x000fe200078e0a6c */
[----:B------:R-:W1:Y:S01]  /*4c90*/  LDCU.64 UR52, c[0x0][0x348] ;  /* 0x00006900ff3477ac */ /* 0x000e620008000a00 */
[----:B------:R-:W-:Y:S01]  /*4ca0*/  IMAD.U32 R109, RZ, RZ, UR4 ;  /* 0x00000004ff6d7e24 */ /* 0x000fe2000f8e00ff */
[----:B------:R-:W-:Y:S02]  /*4cb0*/  LOP3.LUT R100, R100, R2, RZ, 0xfc, !PT ;  /* 0x0000000264647212 */ /* 0x000fe400078efcff */
[----:B------:R-:W1:Y:S01]  /*4cc0*/  LDC R41, c[0x0][0xb30] ;  /* 0x0002cc00ff297b82 */ /* 0x000e620000000800 */
[----:B------:R-:W1:Y:S01]  /*4cd0*/  LDCU.64 UR38, c[0x0][0x888] ;  /* 0x00011100ff2677ac */ /* 0x000e620008000a00 */
[----:B------:R-:W1:Y:S06]  /*4ce0*/  LDCU.64 UR44, c[0x0][0x890] ;  /* 0x00011200ff2c77ac */ /* 0x000e6c0008000a00 */
[----:B------:R-:W1:Y:S01]  /*4cf0*/  LDC.64 R92, c[0x0][0xb10] ;  /* 0x0002c400ff5c7b82 */ /* 0x000e620000000a00 */
[----:B------:R-:W-:-:S07]  /*4d00*/  UIADD3 UR48, UPT, UPT, UR49, 0x200, URZ ;  /* 0x0000020031307890 */ /* 0x000fce000fffe0ff */
[----:B------:R-:W1:Y:S08]  /*4d10*/  LDC.64 R38, c[0x0][0xb18] ;  /* 0x0002c600ff267b82 */ /* 0x000e700000000a00 */
[----:B------:R-:W1:Y:S08]  /*4d20*/  LDC.64 R36, c[0x0][0xb28] ;  /* 0x0002ca00ff247b82 */ /* 0x000e700000000a00 */
[----:B------:R-:W1:Y:S01]  /*4d30*/  LDC.64 R90, c[0x0][0x8b0] ;  /* 0x00022c00ff5a7b82 */ /* 0x000e620000000a00 */
[----:B---3--:R-:W-:-:S07]  /*4d40*/  IMAD.IADD R46, R0, 0x1, R46 ;  /* 0x00000001002e7824 */ /* 0x008fce00078e022e */
[----:B------:R-:W3:Y:S08]  /*4d50*/  LDC.64 R88, c[0x0][0x8a8] ;  /* 0x00022a00ff587b82 */ /* 0x000ef00000000a00 */
[----:B--2-4-:R-:W1:Y:S02]  /*4d60*/  LDC R98, c[0x0][0x374] ;  /* 0x0000dd00ff627b82 */ /* 0x014e640000000800 */
.L_x_125:
[----:B------:R-:W-:Y:S02]  /*4d70*/  LEA R0, R112, UR49, 0x3 ;  /* 0x0000003170007c11 */ /* 0x000fe4000f8e18ff */
[----:B------:R-:W-:Y:S02]  /*4d80*/  SHF.L.U32 R2, R106, 0x1f, RZ ;  /* 0x0000001f6a027819 */ /* 0x000fe400000006ff */
[----:B------:R-:W-:Y:S02]  /*4d90*/  LEA R16, R112, UR49, 0x4 ;  /* 0x0000003170107c11 */ /* 0x000fe4000f8e20ff */
[----:B------:R-:W2:Y:S02]  /*4da0*/  SYNCS.PHASECHK.TRANS64.TRYWAIT P0, [R0+URZ+0xa0], R2 ;  /* 0x0000a002000075a7 */ /* 0x000ea400080011ff */
[----:B-12---:R-:W-:Y:S05]  /*4db0*/  @!P0 BRA `(.L_x_84) ;  /* 0x0000004c00408947 */ /* 0x006fea0003800000 */
.L_x_171:
[----:B------:R-:W4:Y:S01]  /*4dc0*/  LDC.64 R10, c[0x0][0xb10] ;  /* 0x0002c400ff0a7b82 */ /* 0x000f220000000a00 */
[----:B------:R-:W3:Y:S01]  /*4dd0*/  LDS.128 R16, [R16+0x130] ;  /* 0x0001300010107984 */ /* 0x000ee20000000c00 */
[----:B-1----:R-:W-:Y:S01]  /*4de0*/  ISETP.NE.AND P1, PT, R41, 0x1, PT ;  /* 0x000000012900780c */ /* 0x002fe20003f25270 */
[----:B--2---:R-:W-:Y:S01]  /*4df0*/  VIADD R0, R0, 0xb0 ;  /* 0x000000b000007836 */ /* 0x004fe20000000000 */
[----:B------:R-:W-:Y:S04]  /*4e00*/  ISETP.GE.AND P0, PT, R40, 0x1, PT ;  /* 0x000000012800780c */ /* 0x000fe80003f06270 */
[----:B------:R-:W1:Y:S01]  /*4e10*/  LDC.64 R8, c[0x0][0xb18] ;  /* 0x0002c600ff087b82 */ /* 0x000e620000000a00 */
[----:B------:R-:W-:Y:S01]  /*4e20*/  PRMT R0, RZ, 0x654, R0 ;  /* 0x00000654ff007816 */ /* 0x000fe20000000000 */
[----:B------:R-:W-:Y:S01]  /*4e30*/  @!PT LDS RZ, [RZ] ;  /* 0x00000000fffff984 */ /* 0x000fe20000000800 */
[----:B------:R-:W-:Y:S01]  /*4e40*/  @!PT LDS RZ, [RZ] ;  /* 0x00000000fffff984 */ /* 0x000fe20000000800 */
[----:B------:R-:W-:Y:S01]  /*4e50*/  @!PT LDS RZ, [RZ] ;  /* 0x00000000fffff984 */ /* 0x000fe20000000800 */
[----:B------:R-:W-:Y:S01]  /*4e60*/  @!PT LDS RZ, [RZ] ;  /* 0x00000000fffff984 */ /* 0x000fe20000000800 */
[----:B------:R2:W-:Y:S06]  /*4e70*/  MEMBAR.ALL.CTA ;  /* 0x0000000000007992 */ /* 0x0005ec0000008000 */
[----:B--2---:R-:W2:Y:S01]  /*4e80*/  FENCE.VIEW.ASYNC.S ;  /* 0x00000000000073c6 */ /* 0x004ea20000000000 */
[----:B------:R-:W1:Y:S08]  /*4e90*/  @!P1 LDC R12, c[0x0][0xb20] ;  /* 0x0002c800ff0c9b82 */ /* 0x000e700000000800 */
[----:B------:R-:W1:Y:S01]  /*4ea0*/  @!P1 LDC R7, c[0x0][0xb0c] ;  /* 0x0002c300ff079b82 */ /* 0x000e620000000800 */
[----:B--2---:R2:W-:Y:S01]  /*4eb0*/  SYNCS.ARRIVE.TRANS64.RED.A1T0 RZ, [R0+URZ], RZ ;  /* 0x000000ff00ff79a7 */ /* 0x0045e200081004ff */
[----:B---3--:R-:W-:Y:S04]  /*4ec0*/  LOP3.LUT P4, RZ, R18, 0x1, RZ, 0xc0, !PT ;  /* 0x0000000112ff7812 */ /* 0x008fe8000788c0ff */
[----:B------:R-:W-:Y:S09]  /*4ed0*/  P2R R111, PR, RZ, 0x10 ;  /* 0x00000010ff6f7803 */ /* 0x000ff20000000000 */
[----:B------:R-:W-:Y:S02]  /*4ee0*/  @P4 MOV R44, R16 ;  /* 0x00000010002c4202 */ /* 0x000fe40000000f00 */
[----:B------:R-:W-:Y:S01]  /*4ef0*/  @P4 LOP3.LUT R43, R17, 0xffff, RZ, 0xc0, !PT ;  /* 0x0000ffff112b4812 */ /* 0x000fe200078ec0ff */
[----:B--2-4-:R-:W-:Y:S06]  /*4f00*/  @!P0 BRA `(.L_x_85) ;  /* 0x0000000000a48947 */ /* 0x014fec0003800000 */
[----:B------:R-:W-:Y:S01]  /*4f10*/  IMAD.HI.U32 R0, R98, R39, RZ ;  /* 0x0000002762007227 */ /* 0x000fe200078e00ff */
[----:B------:R-:W-:Y:S02]  /*4f20*/  ISETP.NE.AND P0, PT, R38, 0x1, PT ;  /* 0x000000012600780c */ /* 0x000fe40003f05270 */
[----:B------:R-:W-:Y:S01]  /*4f30*/  ISETP.NE.AND P2, PT, R40, 0x1, PT ;  /* 0x000000012800780c */ /* 0x000fe20003f45270 */
[----:B------:R-:W-:Y:S01]  /*4f40*/  IMAD.HI.U32 R4, R99, R92, RZ ;  /* 0x0000005c63047227 */ /* 0x000fe200078e00ff */
[----:B------:R-:W-:Y:S02]  /*4f50*/  SHF.R.U32.HI R0, RZ, R97, R0 ;  /* 0x00000061ff007219 */ /* 0x000fe40000011600 */
[----:B------:R-:W-:Y:S01]  /*4f60*/  ISETP.NE.AND P3, PT, R42, 0x1, PT ;  /* 0x000000012a00780c */ /* 0x000fe20003f65270 */
[----:B------:R-:W-:Y:S01]  /*4f70*/  IMAD.HI.U32 R6, R43, R39, RZ ;  /* 0x000000272b067227 */ /* 0x000fe200078e00ff */
[-C--:B------:R-:W-:Y:S02]  /*4f80*/  SHF.R.U32.HI R4, RZ, R93.reuse, R4 ;  /* 0x0000005dff047219 */ /* 0x080fe40000011604 */
[----:B------:R-:W-:Y:S01]  /*4f90*/  SEL R0, R98, R0, !P0 ;  /* 0x0000000062007207 */ /* 0x000fe20004000000 */
[----:B------:R-:W-:Y:S01]  /*4fa0*/  IMAD.HI.U32 R5, R44, R92, RZ ;  /* 0x0000005c2c057227 */ /* 0x000fe200078e00ff */
[----:B------:R-:W-:Y:S03]  /*4fb0*/  SEL R4, R99, R4, !P3 ;  /* 0x0000000463047207 */ /* 0x000fe60005800000 */
[-C--:B------:R-:W-:Y:S01]  /*4fc0*/  IMAD.HI.U32 R3, R0, R36.reuse, RZ ;  /* 0x0000002400037227 */ /* 0x080fe200078e00ff */
[----:B------:R-:W-:Y:S03]  /*4fd0*/  SHF.R.U32.HI R5, RZ, R93, R5 ;  /* 0x0000005dff057219 */ /* 0x000fe60000011605 */
[----:B------:R-:W-:Y:S01]  /*4fe0*/  IMAD.HI.U32 R2, R4, R36, RZ ;  /* 0x0000002404027227 */ /* 0x000fe200078e00ff */
[----:B------:R-:W-:Y:S02]  /*4ff0*/  @P2 SHF.R.U32.HI R0, RZ, R37, R3 ;  /* 0x00000025ff002219 */ /* 0x000fe40000011603 */
[----:B------:R-:W-:Y:S02]  /*5000*/  SHF.R.U32.HI R3, RZ, R97, R6 ;  /* 0x00000061ff037219 */ /* 0x000fe40000011606 */
[----:B------:R-:W-:Y:S01]  /*5010*/  @P2 SHF.R.U32.HI R4, RZ, R37, R2 ;  /* 0x00000025ff042219 */ /* 0x000fe20000011602 */
[----:B------:R-:W-:Y:S01]  /*5020*/  IMAD R0, R40, R0, RZ ;  /* 0x0000000028007224 */ /* 0x000fe200078e02ff */
[----:B------:R-:W-:Y:S02]  /*5030*/  SEL R3, R43, R3, !P0 ;  /* 0x000000032b037207 */ /* 0x000fe40004000000 */
[----:B------:R-:W-:Y:S01]  /*5040*/  SEL R2, R44, R5, !P3 ;  /* 0x000000052c027207 */ /* 0x000fe20005800000 */
[----:B------:R-:W-:Y:S01]  /*5050*/  IMAD R5, R40, R4, RZ ;  /* 0x0000000428057224 */ /* 0x000fe200078e02ff */
[C---:B------:R-:W-:Y:S01]  /*5060*/  ISETP.GE.AND P0, PT, R3.reuse, R0, PT ;  /* 0x000000000300720c */ /* 0x040fe20003f06270 */
[C---:B------:R-:W-:Y:S03]  /*5070*/  IMAD.HI.U32 R0, R3.reuse, R36, RZ ;  /* 0x0000002403007227 */ /* 0x040fe600078e00ff */
[C---:B------:R-:W-:Y:S02]  /*5080*/  ISETP.GE.OR P0, PT, R2.reuse, R5, P0 ;  /* 0x000000050200720c */ /* 0x040fe40000706670 */
[----:B------:R-:W-:Y:S04]  /*5090*/  SHF.R.U32.HI R0, RZ, R37, R0 ;  /* 0x00000025ff007219 */ /* 0x000fe80000011600 */
[C---:B------:R-:W-:Y:S05]  /*50a0*/  SEL R6, R3.reuse, R0, !P2 ;  /* 0x0000000003067207 */ /* 0x040fea0005000000 */
        /* <DEDUP_REMOVED lines=14> */
[----:B------:R-:W-:Y:S07]  /*5190*/  IMAD R43, R3, R38, R43 ;  /* 0x00000026032b7224 */ /* 0x000fee00078e022b */
.L_x_85:
[----:B-1----:R-:W-:Y:S01]  /*51a0*/  @!P1 ISETP.NE.AND P0, PT, R8, 0x1, PT ;  /* 0x000000010800980c */ /* 0x002fe20003f05270 */
[----:B------:R-:W-:Y:S01]  /*51b0*/  @!P1 IMAD.HI.U32 R0, R44, R10, RZ ;  /* 0x0000000a2c009227 */ /* 0x000fe200078e00ff */
[----:B------:R-:W-:Y:S01]  /*51c0*/  @!P1 ISETP.NE.AND P2, PT, R7, 0x1, PT ;  /* 0x000000010700980c */ /* 0x000fe20003f45270 */
[----:B------:R-:W-:Y:S01]  /*51d0*/  ULOP3.LUT UP0, URZ, UR48, 0x1b0, URZ, 0xc0, !UPT ;  /* 0x000001b030ff7892 */ /* 0x000fe2000f80c0ff */
[----:B------:R-:W-:Y:S01]  /*51e0*/  R2UR UR42, R15 ;  /* 0x000000000f2a72ca */ /* 0x000fe200000e0000 */
[C---:B------:R-:W-:Y:S01]  /*51f0*/  @!P1 IMAD.HI.U32 R2, R43.reuse, R9, RZ ;  /* 0x000000092b029227 */ /* 0x040fe200078e00ff */
[----:B------:R-:W-:Y:S02]  /*5200*/  @!P1 SHF.R.U32.HI R0, RZ, R11, R0 ;  /* 0x0000000bff009219 */ /* 0x000fe40000011600 */
[----:B------:R-:W-:Y:S01]  /*5210*/  R2UR UR41, R14 ;  /* 0x000000000e2972ca */ /* 0x000fe200000e0000 */
[----:B------:R-:W-:Y:S01]  /*5220*/  VIADD R112, R112, 0x1 ;  /* 0x0000000170707836 */ /* 0x000fe20000000000 */
[----:B------:R-:W-:Y:S02]  /*5230*/  @!P1 SHF.R.U32.HI R2, RZ, R12, R2 ;  /* 0x0000000cff029219 */ /* 0x000fe40000011602 */
[----:B------:R-:W-:Y:S02]  /*5240*/  @!P1 SEL R3, R44, R0, !P2 ;  /* 0x000000002c039207 */ /* 0x000fe40005000000 */
[----:B------:R-:W-:Y:S02]  /*5250*/  @!P1 SEL R2, R43, R2, !P0 ;  /* 0x000000022b029207 */ /* 0x000fe40004000000 */
[----:B------:R-:W-:Y:S01]  /*5260*/  @P4 SHF.R.U32.HI R103, RZ, 0x10, R17 ;  /* 0x00000010ff674819 */ /* 0x000fe20000011611 */
[----:B------:R-:W-:Y:S02]  /*5270*/  USHF.L.U32 UR42, UR42, 0x6, URZ ;  /* 0x000000062a2a7899 */ /* 0x000fe400080006ff */
[----:B------:R-:W-:Y:S02]  /*5280*/  @!P1 IMAD.IADD R0, R2, 0x1, -R3 ;  /* 0x0000000102009824 */ /* 0x000fe400078e0a03 */
[----:B------:R-:W-:Y:S01]  /*5290*/  @!P1 IMAD.IADD R2, R3, 0x1, -R2 ;  /* 0x0000000103029824 */ /* 0x000fe200078e0a02 */
[----:B------:R-:W-:Y:S01]  /*52a0*/  USHF.L.U32 UR41, UR41, 0x8, URZ ;  /* 0x0000000829297899 */ /* 0x000fe200080006ff */
[----:B------:R-:W-:Y:S02]  /*52b0*/  @!P1 IMAD R44, R0, R7, R44 ;  /* 0x00000007002c9224 */ /* 0x000fe400078e022c */
[----:B------:R-:W-:Y:S01]  /*52c0*/  @!P1 IMAD R43, R2, R8, R43 ;  /* 0x00000008022b9224 */ /* 0x000fe200078e022b */
[----:B------:R-:W-:Y:S08]  /*52d0*/  BRA.U !UP0, `(.L_x_86) ;  /* 0x0000000108407547 */ /* 0x000ff0000b800000 */
[----:B------:R-:W1:Y:S01]  /*52e0*/  LDCU.64 UR8, c[0x4][0x88] ;  /* 0x01001100ff0877ac */ /* 0x000e620008000a00 */
[----:B------:R-:W-:Y:S01]  /*52f0*/  MOV R3, 0x0 ;  /* 0x0000000000037802 */ /* 0x000fe20000000f00 */
[----:B------:R-:W-:Y:S02]  /*5300*/  HFMA2 R12, -RZ, RZ, 0, 5.9604644775390625e-08 ;  /* 0x00000001ff0c7431 */ /* 0x000fe400000001ff */
[----:B------:R-:W-:Y:S02]  /*5310*/  IMAD.MOV.U32 R8, RZ, RZ, 0x70 ;  /* 0x00000070ff087424 */ /* 0x000fe400078e00ff */
[----:B------:R-:W-:Y:S01]  /*5320*/  IMAD.MOV.U32 R13, RZ, RZ, RZ ;  /* 0x000000ffff0d7224 */ /* 0x000fe200078e00ff */
[----:B------:R-:W2:Y:S01]  /*5330*/  LDCU.64 UR6, c[0x4][0x90] ;  /* 0x01001200ff0677ac */ /* 0x000ea20008000a00 */
[----:B------:R-:W3:Y:S01]  /*5340*/  LDC.64 R2, c[0x4][R3] ;  /* 0x0100000003027b82 */ /* 0x000ee20000000a00 */
[----:B------:R-:W4:Y:S01]  /*5350*/  LDCU.64 UR4, c[0x4][0x8] ;  /* 0x01000100ff0477ac */ /* 0x000f220008000a00 */
[----:B-1----:R-:W-:Y:S01]  /*5360*/  MOV R5, UR9 ;  /* 0x0000000900057c02 */ /* 0x002fe20008000f00 */
[----:B------:R-:W-:Y:S01]  /*5370*/  IMAD.U32 R4, RZ, RZ, UR8 ;  /* 0x00000008ff047e24 */ /* 0x000fe2000f8e00ff */
[----:B--2---:R-:W-:Y:S01]  /*5380*/  MOV R7, UR7 ;  /* 0x0000000700077c02 */ /* 0x004fe20008000f00 */
[----:B------:R-:W-:Y:S01]  /*5390*/  IMAD.U32 R6, RZ, RZ, UR6 ;  /* 0x00000006ff067e24 */ /* 0x000fe2000f8e00ff */
[----:B----4-:R-:W-:Y:S01]  /*53a0*/  MOV R11, UR5 ;  /* 0x00000005000b7c02 */ /* 0x010fe20008000f00 */
[----:B------:R-:W-:Y:S02]  /*53b0*/  IMAD.U32 R10, RZ, RZ, UR4 ;  /* 0x00000004ff0a7e24 */ /* 0x000fe4000f8e00ff */
[----:B------:R-:W-:Y:S07]  /*53c0*/  LEPC R20, `(.L_x_86) ;  /* 0x000000001014794e */ /* 0x000fee0000000000 */
[----:B---3-5:R-:W-:Y:S05]  /*53d0*/  CALL.ABS.NOINC R2 ;  /* 0x0000000002007343 */ /* 0x028fea0003c00000 */
.L_x_86:
[----:B------:R-:W-:Y:S01]  /*53e0*/  LOP3.LUT P0, RZ, R109, 0x1b0, RZ, 0xc0, !PT ;  /* 0x000001b06dff7812 */ /* 0x000fe2000780c0ff */
[----:B------:R-:W-:Y:S11]  /*53f0*/  BSSY.RECONVERGENT B6, `(.L_x_87) ;  /* 0x0000013000067945 */ /* 0x000ff60003800200 */
[----:B------:R-:W-:Y:S01]  /*5400*/  @!UPT UIADD3 URZ, UPT, UPT, URZ, URZ, URZ ;  /* 0x000000fffffff290 */ /* 0x000fe2000fffe0ff */
[----:B------:R-:W-:Y:S05]  /*5410*/  @!P0 BRA `(.L_x_88) ;  /* 0x0000000000408947 */ /* 0x000fea0003800000 */
        /* <DEDUP_REMOVED lines=16> */
.L_x_88:
[----:B------:R-:W-:Y:S05]  /*5520*/  BSYNC.RECONVERGENT B6 ;  /* 0x0000000000067941 */ /* 0x000fea0003800200 */
.L_x_87:
[----:B------:R-:W-:Y:S01]  /*5530*/  ISETP.NE.U32.AND P4, PT, R90, RZ, PT ;  /* 0x000000ff5a00720c */ /* 0x000fe20003f85070 */
[----:B------:R-:W-:Y:S01]  /*5540*/  UISETP.NE.AND UP2, UPT, UR50, URZ, UPT ;  /* 0x000000ff3200728c */ /* 0x000fe2000bf45270 */
[----:B------:R-:W-:Y:S01]  /*5550*/  ISETP.NE.U32.AND P2, PT, RZ, UR38, PT ;  /* 0x00000026ff007c0c */ /* 0x000fe2000bf45070 */
[----:B------:R-:W-:Y:S01]  /*5560*/  UISETP.NE.U32.AND UP1, UPT, UR44, URZ, UPT ;  /* 0x000000ff2c00728c */ /* 0x000fe2000bf25070 */
[----:B------:R-:W-:Y:S01]  /*5570*/  ISETP.NE.AND.EX P4, PT, R91, RZ, PT, P4 ;  /* 0x000000ff5b00720c */ /* 0x000fe20003f85340 */
[----:B------:R-:W-:Y:S01]  /*5580*/  UPLOP3.LUT UP0, UPT, UPT, UPT, UPT, 0x40, 0x4 ;  /* 0x000000000004789c */ /* 0x000fe20003f0e870 */
[----:B------:R-:W-:Y:S01]  /*5590*/  ISETP.NE.AND.EX P2, PT, RZ, UR39, PT, P2 ;  /* 0x00000027ff007c0c */ /* 0x000fe2000bf45320 */
[----:B------:R-:W-:Y:S01]  /*55a0*/  UISETP.NE.AND.EX UP1, UPT, UR45, URZ, UPT, UP1 ;  /* 0x000000ff2d00728c */ /* 0x000fe2000bf25310 */
[----:B------:R-:W-:Y:S04]  /*55b0*/  PLOP3.LUT P1, PT, PT, PT, UP2, 0x80, 0x8 ;  /* 0x000000000008781c */ /* 0x000fe80003f2f028 */
[----:B------:R-:W-:Y:S06]  /*55c0*/  @UP2 UPLOP3.LUT UP0, UPT, UPT, UPT, UP1, 0x80, 0x8 ;  /* 0x000000000008289c */ /* 0x000fec0003f0f010 */
[----:B------:R-:W-:Y:S01]  /*55d0*/  PLOP3.LUT P0, PT, PT, PT, UP0, 0x80, 0x8 ;  /* 0x000000000008781c */ /* 0x000fe20003f0f008 */
[----:B------:R-:W-:Y:S01]  /*55e0*/  @!UPT UIADD3 URZ, UPT, UPT, URZ, URZ, URZ ;  /* 0x000000fffffff290 */ /* 0x000fe2000fffe0ff */
[----:B------:R-:W-:Y:S11]  /*55f0*/  BRA.U !UP1, `(.L_x_89) ;  /* 0x0000000109387547 */ /* 0x000ff6000b800000 */
[----:B------:R-:W-:Y:S01]  /*5600*/  UISETP.NE.U32.AND UP0, UPT, UR38, URZ, UPT ;  /* 0x000000ff2600728c */ /* 0x000fe2000bf05070 */
[----:B------:R-:W-:Y:S02]  /*5610*/  HFMA2 R0, -RZ, RZ, 0, 5.9604644775390625e-08 ;  /* 0x00000001ff007431 */ /* 0x000fe400000001ff */
[----:B------:R-:W-:Y:S01]  /*5620*/  IMAD.MOV.U32 R96, RZ, RZ, 0x1 ;  /* 0x00000001ff607424 */ /* 0x000fe200078e00ff */
[----:B------:R-:W-:Y:S06]  /*5630*/  UISETP.NE.AND.EX UP0, UPT, UR39, URZ, UPT, UP0 ;  /* 0x000000ff2700728c */ /* 0x000fec000bf05300 */
[----:B------:R-:W-:Y:S05]  /*5640*/  PLOP3.LUT P3, PT, PT, PT, UP0, 0x80, 0x8 ;  /* 0x000000000008781c */ /* 0x000fea0003f6f008 */
[----:B------:R-:W1:Y:S01]  /*5650*/  @UP0 LDCU.64 UR6, c[0x0][0x888] ;  /* 0x00011100ff0607ac */ /* 0x000e620008000a00 */
[----:B------:R-:W-:Y:S07]  /*5660*/  @UP0 UIMAD UR4, UR36, UR44, URZ ;  /* 0x0000002c240402a4 */ /* 0x000fee000f8e02ff */
[----:B------:R-:W-:Y:S01]  /*5670*/  @!P3 PRMT R96, R0, 0x7610, R96 ;  /* 0x000076100060b816 */ /* 0x000fe20000000060 */
[----:B-1----:R-:W-:Y:S03]  /*5680*/  @UP0 UIMAD.WIDE UR6, UR4, 0x4, UR6 ;  /* 0x00000004040608a5 */ /* 0x002fe6000f8e0206 */
[----:B------:R-:W1:Y:S03]  /*5690*/  @!UP0 LDCU UR4, c[0x0][0x880] ;  /* 0x00011000ff0487ac */ /* 0x000e660008000800 */
[----:B------:R-:W-:Y:S01]  /*56a0*/  IMAD.U32 R2, RZ, RZ, UR6 ;  /* 0x00000006ff027e24 */ /* 0x000fe2000f8e00ff */
[----:B------:R-:W-:Y:S05]  /*56b0*/  MOV R3, UR7 ;  /* 0x0000000700037c02 */ /* 0x000fea0008000f00 */
[----:B-----5:R2:W5:Y:S02]  /*56c0*/  @P3 LDG.E R49, desc[UR46][R2.64] ;  /* 0x0000002e02313981 */ /* 0x020564000c1e1900 */
[----:B-12---:R-:W-:Y:S02]  /*56d0*/  @!P3 IMAD.U32 R49, RZ, RZ, UR4 ;  /* 0x00000004ff31be24 */ /* 0x006fe4000f8e00ff */
.L_x_89:
[----:B------:R-:W-:Y:S05]  /*56e0*/  @!P4 BRA `(.L_x_90) ;  /* 0x000000000020c947 */ /* 0x000fea0003800000 */
[----:B------:R-:W-:Y:S04]  /*56f0*/  ISETP.NE.U32.AND P3, PT, R88, RZ, PT ;  /* 0x000000ff5800720c */ /* 0x000fe80003f65070 */
[----:B------:R-:W-:Y:S11]  /*5700*/  ISETP.NE.AND.EX P3, PT, R89, RZ, PT, P3 ;  /* 0x000000ff5900720c */ /* 0x000ff60003f65330 */
[----:B------:R-:W-:Y:S02]  /*5710*/  @!UPT UIADD3 URZ, UPT, UPT, URZ, URZ, URZ ;  /* 0x000000fffffff290 */ /* 0x000fe4000fffe0ff */
[----:B------:R-:W1:Y:S01]  /*5720*/  @P3 LDC.64 R2, c[0x0][0x8a8] ;  /* 0x00022a00ff023b82 */ /* 0x000e620000000a00 */
[----:B------:R-:W-:Y:S04]  /*5730*/  @P3 IMAD R0, R90, UR36, RZ ;  /* 0x000000245a003c24 */ /* 0x000fe8000f8e02ff */
[----:B-1----:R-:W-:Y:S05]  /*5740*/  @P3 IMAD.WIDE R2, R0, 0x4, R2 ;  /* 0x0000000400023825 */ /* 0x002fea00078e0202 */
[----:B-----5:R1:W5:Y:S02]  /*5750*/  @P3 LDG.E R47, desc[UR46][R2.64] ;  /* 0x0000002e022f3981 */ /* 0x020364000c1e1900 */
[----:B-1----:R-:W2:Y:S02]  /*5760*/  @!P3 LDC R47, c[0x0][0x8a0] ;  /* 0x00022800ff2fbb82 */ /* 0x002ea40000000800 */
.L_x_90:
[----:B-----5:R-:W-:Y:S01]  /*5770*/  FSETP.NEU.AND P4, PT, R49, RZ, PT ;  /* 0x000000ff3100720b */ /* 0x020fe20003f8d000 */
[----:B------:R-:W-:Y:S01]  /*5780*/  BSSY B1, `(.L_x_91) ;  /* 0x0000042000017945 */ /* 0x000fe20003800000 */
[----:B------:R-:W-:Y:S01]  /*5790*/  SEL R5, RZ, 0xffffffff, P2 ;  /* 0xffffffffff057807 */ /* 0x000fe20001000000 */
[----:B------:R-:W-:Y:S01]  /*57a0*/  IMAD.MOV.U32 R115, RZ, RZ, 0x1 ;  /* 0x00000001ff737424 */ /* 0x000fe200078e00ff */
[----:B------:R-:W-:Y:S02]  /*57b0*/  LOP3.LUT P3, RZ, R96, 0xff, RZ, 0xc0, !PT ;  /* 0x000000ff60ff7812 */ /* 0x000fe4000786c0ff */
[----:B------:R-:W-:Y:S02]  /*57c0*/  CS2R R86, SRZ ;  /* 0x0000000000567805 */ /* 0x000fe4000001ff00 */
[----:B------:R-:W-:Y:S02]  /*57d0*/  @P1 SEL R0, RZ, 0xffffffff, P4 ;  /* 0xffffffffff001807 */ /* 0x000fe40002000000 */
[----:B------:R-:W-:Y:S02]  /*57e0*/  CS2R R84, SRZ ;  /* 0x0000000000547805 */ /* 0x000fe4000001ff00 */
[----:B------:R-:W-:Y:S02]  /*57f0*/  LEA R2, R105, UR49, 0x3 ;  /* 0x0000003169027c11 */ /* 0x000fe4000f8e18ff */
[----:B------:R-:W-:Y:S02]  /*5800*/  CS2R R82, SRZ ;  /* 0x0000000000527805 */ /* 0x000fe4000001ff00 */
[----:B------:R-:W-:Y:S02]  /*5810*/  @P0 SEL R0, R5, R0, !P3 ;  /* 0x0000000005000207 */ /* 0x000fe40005800000 */
[----:B------:R-:W-:Y:S02]  /*5820*/  CS2R R80, SRZ ;  /* 0x0000000000507805 */ /* 0x000fe4000001ff00 */
[----:B------:R-:W-:Y:S02]  /*5830*/  LEA R113, R45, UR49, 0x3 ;  /* 0x000000312d717c11 */ /* 0x000fe4000f8e18ff */
[----:B------:R-:W-:Y:S02]  /*5840*/  @P1 LOP3.LUT R0, R0, 0x1, RZ, 0xc0, !PT ;  /* 0x0000000100001812 */ /* 0x000fe400078ec0ff */
[----:B------:R-:W-:Y:S02]  /*5850*/  SHF.L.U32 R3, R107, 0x1f, RZ ;  /* 0x0000001f6b037819 */ /* 0x000fe400000006ff */
[----:B------:R-:W-:Y:S02]  /*5860*/  ISETP.NE.U32.OR P6, PT, R0, 0x1, !P1 ;  /* 0x000000010000780c */ /* 0x000fe40004fc5470 */
[----:B------:R-:W-:Y:S02]  /*5870*/  PLOP3.LUT P2, PT, PT, PT, UP1, 0x80, 0x8 ;  /* 0x000000000008781c */ /* 0x000fe40003f4f018 */
[----:B------:R-:W-:Y:S02]  /*5880*/  LEA.HI R48, R45, R45, RZ, 0x1 ;  /* 0x0000002d2d307211 */ /* 0x000fe400078f08ff */
[----:B------:R-:W-:Y:S02]  /*5890*/  SEL R4, RZ, 0xffffffff, P4 ;  /* 0xffffffffff047807 */ /* 0x000fe40002000000 */
[----:B------:R-:W-:Y:S05]  /*58a0*/  P2R R118, PR, RZ, 0x40 ;  /* 0x00000040ff767803 */ /* 0x000fea0000000000 */
[----:B------:R-:W-:Y:S02]  /*58b0*/  @P6 SHF.L.U32 R0, R104, 0x1f, RZ ;  /* 0x0000001f68006819 */ /* 0x000fe400000006ff */
[----:B------:R-:W-:Y:S02]  /*58c0*/  @P2 SEL R4, R5, R4, !P3 ;  /* 0x0000000405042207 */ /* 0x000fe40005800000 */
[----:B------:R1:W3:Y:S02]  /*58d0*/  @P6 SYNCS.PHASECHK.TRANS64.TRYWAIT P1, [R2+URZ+0x50], R0 ;  /* 0x00005000020065a7 */ /* 0x0002e400080211ff */
[----:B------:R-:W-:Y:S04]  /*58e0*/  LOP3.LUT R4, R4, 0x1, RZ, 0xc0, !PT ;  /* 0x0000000104047812 */ /* 0x000fe800078ec0ff */
[----:B------:R-:W-:Y:S04]  /*58f0*/  ISETP.NE.U32.AND P5, PT, R4, 0x1, PT ;  /* 0x000000010400780c */ /* 0x000fe80003fa5070 */
[----:B------:R-:W-:Y:S01]  /*5900*/  P2R R116, PR, RZ, 0x20 ;  /* 0x00000020ff747803 */ /* 0x000fe20000000000 */
[----:B------:R4:W2:Y:S01]  /*5910*/  SYNCS.PHASECHK.TRANS64.TRYWAIT P0, [R113+URZ+0xc0], R3 ;  /* 0x0000c003710075a7 */ /* 0x0008a200080011ff */
[C---:B-1----:R-:W-:Y:S01]  /*5920*/  IMAD.SHL.U32 R0, R48.reuse, 0x80, RZ ;  /* 0x0000008030007824 */ /* 0x042fe200078e00ff */
[----:B------:R-:W-:Y:S04]  /*5930*/  LOP3.LUT R48, R48, 0xffe, RZ, 0xc0, !PT ;  /* 0x00000ffe30307812 */ /* 0x000fe800078ec0ff */
[----:B------:R-:W-:Y:S01]  /*5940*/  LOP3.LUT R0, R0, 0xffffff00, RZ, 0xc0, !PT ;  /* 0xffffff0000007812 */ /* 0x000fe200078ec0ff */
[----:B------:R-:W-:Y:S04]  /*5950*/  IMAD.IADD R48, R45, 0x1, -R48 ;  /* 0x000000012d307824 */ /* 0x000fe800078e0a30 */
[----:B------:R-:W-:Y:S04]  /*5960*/  IMAD.IADD R0, R46, 0x1, R0 ;  /* 0x000000012e007824 */ /* 0x000fe800078e0200 */
[----:B------:R-:W-:Y:S01]  /*5970*/  IMAD R48, R48, 0x100000, R0 ;  /* 0x0010000030307824 */ /* 0x000fe200078e0200 */
[----:B---3--:R-:W-:Y:S01]  /*5980*/  @P6 SEL R115, RZ, 0x1, !P1 ;  /* 0x00000001ff736807 */ /* 0x008fe20004800000 */
[----:B----4-:R-:W-:Y:S06]  /*5990*/  @!P6 BRA `(.L_x_92) ;  /* 0x000000000080e947 */ /* 0x010fec0003800000 */
[----:B------:R-:W-:Y:S01]  /*59a0*/  @P5 IMAD R5, R105, 0x1000, R100 ;  /* 0x0000100069055824 */ /* 0x000fe200078e0264 */
[----:B------:R-:W-:Y:S01]  /*59b0*/  ISETP.NE.AND P1, PT, R115, RZ, PT ;  /* 0x000000ff7300720c */ /* 0x000fe20003f25270 */
[----:B------:R-:W-:Y:S01]  /*59c0*/  BSSY B0, `(.L_x_93) ;  /* 0x000000b000007945 */ /* 0x000fe20003800000 */
[----:B------:R-:W-:Y:S01]  /*59d0*/  CS2R R82, SRZ ;  /* 0x0000000000527805 */ /* 0x000fe2000001ff00 */
[----:B------:R-:W-:Y:S01]  /*59e0*/  @P5 VIADD R4, R5, UR49 ;  /* 0x0000003105045c36 */ /* 0x000fe20008000000 */
[----:B------:R-:W-:Y:S02]  /*59f0*/  CS2R R80, SRZ ;  /* 0x0000000000507805 */ /* 0x000fe4000001ff00 */
[----:B------:R-:W-:Y:S02]  /*5a00*/  CS2R R86, SRZ ;  /* 0x0000000000567805 */ /* 0x000fe4000001ff00 */
[----:B------:R-:W-:Y:S01]  /*5a10*/  CS2R R84, SRZ ;  /* 0x0000000000547805 */ /* 0x000fe2000001ff00 */
[----:B------:R-:W-:Y:S04]  /*5a20*/  @P5 IMAD R4, R108, -0x10, R4 ;  /* 0xfffffff06c045824 */ /* 0x000fe800078e0204 */
[----:B------:R-:W-:Y:S05]  /*5a30*/  @P1 BRA `(.L_x_94) ;  /* 0x00000000000c1947 */ /* 0x000fea0003800000 */
[----:B------:R-:W-:Y:S04]  /*5a40*/  SHF.L.U32 R0, R104, 0x1f, RZ ;  /* 0x0000001f68007819 */ /* 0x000fe800000006ff */
[----:B------:R-:W1:Y:S02]  /*5a50*/  SYNCS.PHASECHK.TRANS64.TRYWAIT P1, [R2+URZ+0x50], R0 ;  /* 0x00005000020075a7 */ /* 0x000e6400080211ff */
[----:B-1----:R-:W-:Y:S05]  /*5a60*/  @!P1 BRA `(.L_x_95) ;  /* 0x0000004000289947 */ /* 0x002fea0003800000 */
.L_x_94:
[----:B------:R-:W-:Y:S05]  /*5a70*/  BSYNC B0 ;  /* 0x0000000000007941 */ /* 0x000fea0003800000 */
.L_x_93:
[----:B------:R-:W-:Y:S01]  /*5a80*/  ISETP.NE.AND P1, PT, R116, RZ, PT ;  /* 0x000000ff7400720c */ /* 0x000fe20003f25270 */
[----:B-1----:R-:W-:Y:S02]  /*5a90*/  VIADD R2, R2, 0x70 ;  /* 0x0000007002027836 */ /* 0x002fe40000000000 */
[----:B------:R-:W-:Y:S02]  /*5aa0*/  IMAD.U32 R0, RZ, RZ, UR37 ;  /* 0x00000025ff007e24 */ /* 0x000fe4000f8e00ff */
[----:B------:R-:W-:Y:S03]  /*5ab0*/  VIADD R105, R105, 0x1 ;  /* 0x0000000169697836 */ /* 0x000fe60000000000 */
[----:B------:R-:W-:Y:S05]  /*5ac0*/  PRMT R0, R0, 0x654, R2 ;  /* 0x0000065400007816 */ /* 0x000fea0000000002 */
[----:B------:R1:W3:Y:S04]  /*5ad0*/  @P1 LDS.128 R80, [R5+UR49+0x200] ;  /* 0x0002003105501984 */ /* 0x0002e80008000c00 */
[----:B------:R1:W4:Y:S01]  /*5ae0*/  @P1 LDS.128 R84, [R4+0x210] ;  /* 0x0002100004541984 */ /* 0x0003220000000c00 */
[C---:B------:R-:W-:Y:S01]  /*5af0*/  ISETP.NE.AND P1, PT, R105.reuse, 0x4, PT ;  /* 0x000000046900780c */ /* 0x040fe20003f25270 */
[----:B------:R-:W-:Y:S01]  /*5b00*/  @!PT LDS RZ, [RZ] ;  /* 0x00000000fffff984 */ /* 0x000fe20000000800 */
[----:B------:R-:W-:Y:S01]  /*5b10*/  @!PT LDS RZ, [RZ] ;  /* 0x00000000fffff984 */ /* 0x000fe20000000800 */
[----:B------:R-:W-:Y:S01]  /*5b20*/  @!PT LDS RZ, [RZ] ;  /* 0x00000000fffff984 */ /* 0x000fe20000000800 */
[----:B------:R-:W-:Y:S01]  /*5b30*/  @!PT LDS RZ, [RZ] ;  /* 0x00000000fffff984 */ /* 0x000fe20000000800 */
[----:B------:R5:W-:Y:S06]  /*5b40*/  MEMBAR.ALL.CTA ;  /* 0x0000000000007992 */ /* 0x000bec0000008000 */
[----:B-----5:R-:W5:Y:S01]  /*5b50*/  FENCE.VIEW.ASYNC.S ;  /* 0x00000000000073c6 */ /* 0x020f620000000000 */
[----:B------:R-:W-:Y:S01]  /*5b60*/  SEL R105, R105, RZ, P1 ;  /* 0x000000ff69697207 */ /* 0x000fe20000800000 */
[----:B-----5:R5:W-:Y:S02]  /*5b70*/  SYNCS.ARRIVE.TRANS64.RED.A1T0 RZ, [R0+URZ], RZ ;  /* 0x000000ff00ff79a7 */ /* 0x020be400081004ff */
[----:B-----5:R-:W-:Y:S04]  /*5b80*/  SEL R0, RZ, 0x1, P1 ;  /* 0x00000001ff007807 */ /* 0x020fe80000800000 */
[----:B-1-3--:R-:W-:Y:S02]  /*5b90*/  LOP3.LUT R104, R104, R0, RZ, 0x3c, !PT ;  /* 0x0000000068687212 */ /* 0x00afe400078e3cff */
.L_x_92:
[----:B------:R-:W-:Y:S05]  /*5ba0*/  BSYNC B1 ;  /* 0x0000000000017941 */ /* 0x000fea0003800000 */
.L_x_91:
[----:B------:R-:W-:Y:S04]  /*5bb0*/  SHF.R.U32.HI R0, RZ, 0x15, R48 ;  /* 0x00000015ff007819 */ /* 0x000fe80000011630 */
[----:B------:R-:W-:Y:S01]  /*5bc0*/  LOP3.LUT P1, RZ, R0, 0x3, R101, 0x48, !PT ;  /* 0x0000000300ff7812 */ /* 0x000fe20007824865 */
[----:B------:R-:W-:Y:S01]  /*5bd0*/  @!UPT UIADD3 URZ, UPT, UPT, URZ, URZ, URZ ;  /* 0x000000fffffff290 */ /* 0x000fe2000fffe0ff */
[----:B--2---:R-:W-:Y:S11]  /*5be0*/  @P0 BRA `(.L_x_96) ;  /* 0x0000000000080947 */ /* 0x004ff60003800000 */
[----:B------:R-:W1:Y:S02]  /*5bf0*/  SYNCS.PHASECHK.TRANS64.TRYWAIT P0, [R113+URZ+0xc0], R3 ;  /* 0x0000c003710075a7 */ /* 0x000e6400080011ff */
[----:B-1----:R-:W-:Y:S05]  /*5c00*/  @!P0 BRA `(.L_x_97) ;  /* 0x0000003c00d48947 */ /* 0x002fea0003800000 */
.L_x_96:
[----:B------:R-:W-:Y:S05]  /*5c10*/  @!P1 BRA `(.L_x_98) ;  /* 0x0000000000409947 */ /* 0x000fea0003800000 */
[----:B------:R-:W2:Y:S01]  /*5c20*/  LDCU.64 UR8, c[0x4][0x78] ;  /* 0x01000f00ff0877ac */ /* 0x000ea20008000a00 */
[----:B-1----:R-:W-:Y:S01]  /*5c30*/  MOV R3, 0x0 ;  /* 0x0000000000037802 */ /* 0x002fe20000000f00 */
[----:B------:R-:W-:Y:S02]  /*5c40*/  HFMA2 R12, -RZ, RZ, 0, 5.9604644775390625e-08 ;  /* 0x00000001ff0c7431 */ /* 0x000fe400000001ff */
[----:B------:R-:W-:Y:S02]  /*5c50*/  IMAD.MOV.U32 R8, RZ, RZ, 0x192 ;  /* 0x00000192ff087424 */ /* 0x000fe400078e00ff */
[----:B------:R-:W-:Y:S01]  /*5c60*/  IMAD.MOV.U32 R13, RZ, RZ, RZ ;  /* 0x000000ffff0d7224 */ /* 0x000fe200078e00ff */
[----:B------:R-:W1:Y:S01]  /*5c70*/  LDCU.64 UR6, c[0x4][0x80] ;  /* 0x01001000ff0677ac */ /* 0x000e620008000a00 */
[----:B------:R-:W3:Y:S01]  /*5c80*/  LDC.64 R2, c[0x4][R3] ;  /* 0x0100000003027b82 */ /* 0x000ee20000000a00 */
[----:B------:R-:W5:Y:S01]  /*5c90*/  LDCU.64 UR4, c[0x4][0x18] ;  /* 0x01000300ff0477ac */ /* 0x000f620008000a00 */
[----:B--2---:R-:W-:Y:S01]  /*5ca0*/  MOV R5, UR9 ;  /* 0x0000000900057c02 */ /* 0x004fe20008000f00 */
[----:B------:R-:W-:Y:S01]  /*5cb0*/  IMAD.U32 R4, RZ, RZ, UR8 ;  /* 0x00000008ff047e24 */ /* 0x000fe2000f8e00ff */
[----:B-1----:R-:W-:Y:S01]  /*5cc0*/  MOV R7, UR7 ;  /* 0x0000000700077c02 */ /* 0x002fe20008000f00 */
[----:B------:R-:W-:Y:S01]  /*5cd0*/  IMAD.U32 R6, RZ, RZ, UR6 ;  /* 0x00000006ff067e24 */ /* 0x000fe2000f8e00ff */
[----:B-----5:R-:W-:Y:S01]  /*5ce0*/  MOV R11, UR5 ;  /* 0x00000005000b7c02 */ /* 0x020fe20008000f00 */
[----:B------:R-:W-:Y:S02]  /*5cf0*/  IMAD.U32 R10, RZ, RZ, UR4 ;  /* 0x00000004ff0a7e24 */ /* 0x000fe4000f8e00ff */
[----:B------:R-:W-:Y:S07]  /*5d00*/  LEPC R20, `(.L_x_98) ;  /* 0x000000001014794e */ /* 0x000fee0000000000 */
[----:B---34-:R-:W-:Y:S05]  /*5d10*/  CALL.ABS.NOINC R2 ;  /* 0x0000000002007343 */ /* 0x018fea0003c00000 */
.L_x_98:
[----:B------:R-:W-:Y:S01]  /*5d20*/  F2FP.F16.E4M3.UNPACK_B R4, R81 ;  /* 0x00000051ff04723e */ /* 0x000fe200020006ff */
[----:B------:R-:W-:Y:S05]  /*5d30*/  WARPSYNC.ALL ;  /* 0x0000000000007948 */ /* 0x000fea0003800000 */
[----:B------:R-:W-:Y:S01]  /*5d40*/  R2UR UR4, R48 ;  /* 0x00000000300472ca */ /* 0x000fe200000e0000 */
[--C-:B------:R-:W-:Y:S01]  /*5d50*/  HADD2.F32 R53, -RZ, R4.reuse.H0_H0 ;  /* 0x20000004ff357230 */ /* 0x100fe20000004100 */
[-C--:B-1----:R-:W-:Y:S01]  /*5d60*/  F2FP.F16.E4M3.UNPACK_B R3, R80.reuse ;  /* 0x00000050ff03723e */ /* 0x082fe200020006ff */
[----:B------:R-:W-:Y:S01]  /*5d70*/  HADD2.F32 R54, -RZ, R4.H1_H1 ;  /* 0x30000004ff367230 */ /* 0x000fe20000004100 */
[----:B------:R-:W-:Y:S01]  /*5d80*/  F2FP.F16.E4M3.UNPACK_B R0, R80.H1 ;  /* 0x00000050ff00723e */ /* 0x000fe200030006ff */
[----:B------:R-:W-:Y:S01]  /*5d90*/  BSSY.RECONVERGENT B0, `(.L_x_99) ;  /* 0x0000099000007945 */ /* 0x000fe20003800200 */
[----:B------:R-:W-:Y:S01]  /*5da0*/  F2FP.F16.E4M3.UNPACK_B R64, R83.H1 ;  /* 0x00000053ff40723e */ /* 0x000fe200030006ff */
[--C-:B------:R-:W-:Y:S01]  /*5db0*/  HADD2.F32 R2, -RZ, R3.reuse.H0_H0 ;  /* 0x20000003ff027230 */ /* 0x100fe20000004100 */
[----:B----4-:R-:W-:Y:S01]  /*5dc0*/  F2FP.F16.E4M3.UNPACK_B R74, R86 ;  /* 0x00000056ff4a723e */ /* 0x010fe200020006ff */
[----:B------:R-:W-:Y:S01]  /*5dd0*/  HADD2.F32 R50, -RZ, R3.H1_H1 ;  /* 0x30000003ff327230 */ /* 0x000fe20000004100 */
[----:B------:R-:W-:Y:S01]  /*5de0*/  F2FP.F16.E4M3.UNPACK_B R3, R81.H1 ;  /* 0x00000051ff03723e */ /* 0x000fe200030006ff */
[--C-:B------:R-:W-:Y:S01]  /*5df0*/  HADD2.F32 R51, -RZ, R0.reuse.H0_H0 ;  /* 0x20000000ff337230 */ /* 0x100fe20000004100 */
[----:B------:R-:W-:Y:S01]  /*5e00*/  IADD3 R114, PT, PT, R100, UR49, RZ ;  /* 0x0000003164727c10 */ /* 0x000fe2000fffe0ff */
[----:B------:R-:W-:Y:S01]  /*5e10*/  HADD2.F32 R52, -RZ, R0.H1_H1 ;  /* 0x30000000ff347230 */ /* 0x000fe20000004100 */
[----:B------:R-:W-:Y:S01]  /*5e20*/  LDTM.16dp32bit_t0_t15.x32 R4, tmem[UR4] ;  /* 0x00000004000479ee */ /* 0x000fe20008a80000 */
[----:B------:R-:W1:Y:S01]  /*5e30*/  LDTM.16dp32bit_t16_t31.x32 R4, tmem[UR4+0x20] ;  /* 0x00002004000479ee */ /* 0x000e620008aa0000 */
[-C--:B------:R-:W-:Y:S01]  /*5e40*/  F2FP.F16.E4M3.UNPACK_B R0, R82.reuse ;  /* 0x00000052ff00723e */ /* 0x080fe200020006ff */
[--C-:B------:R-:W-:Y:S01]  /*5e50*/  HADD2.F32 R55, -RZ, R3.reuse.H0_H0 ;  /* 0x20000003ff377230 */ /* 0x100fe20000004100 */
[----:B------:R-:W-:Y:S01]  /*5e60*/  SHF.L.U32 R117, R102, 0x4, RZ ;  /* 0x0000000466757819 */ /* 0x000fe200000006ff */
[----:B------:R-:W-:Y:S01]  /*5e70*/  HADD2.F32 R56, -RZ, R3.H1_H1 ;  /* 0x30000003ff387230 */ /* 0x000fe20000004100 */
[----:B------:R-:W-:Y:S01]  /*5e80*/  F2FP.F16.E4M3.UNPACK_B R3, R82.H1 ;  /* 0x00000052ff03723e */ /* 0x000fe200030006ff */
[--C-:B------:R-:W-:Y:S01]  /*5e90*/  HADD2.F32 R57, -RZ, R0.reuse.H0_H0 ;  /* 0x20000000ff397230 */ /* 0x100fe20000004100 */
[----:B------:R-:W-:Y:S01]  /*5ea0*/  IADD3 R114, PT, PT, R114, R117, RZ ;  /* 0x0000007572727210 */ /* 0x000fe20007ffe0ff */
[----:B------:R-:W-:Y:S01]  /*5eb0*/  HADD2.F32 R58, -RZ, R0.H1_H1 ;  /* 0x30000000ff3a7230 */ /* 0x000fe20000004100 */
[----:B------:R-:W-:Y:S01]  /*5ec0*/  F2FP.F16.E4M3.UNPACK_B R0, R83 ;  /* 0x00000053ff00723e */ /* 0x000fe200020006ff */
[--C-:B------:R-:W-:Y:S01]  /*5ed0*/  HADD2.F32 R59, -RZ, R3.reuse.H0_H0 ;  /* 0x20000003ff3b7230 */ /* 0x100fe20000004100 */
[----:B------:R-:W-:Y:S01]  /*5ee0*/  ISETP.NE.AND P0, PT, R110, RZ, PT ;  /* 0x000000ff6e00720c */ /* 0x000fe20003f05270 */
[----:B------:R-:W-:Y:S01]  /*5ef0*/  HADD2.F32 R60, -RZ, R3.H1_H1 ;  /* 0x30000003ff3c7230 */ /* 0x000fe20000004100 */
[-C--:B------:R-:W-:Y:S01]  /*5f00*/  F2FP.F16.E4M3.UNPACK_B R3, R84.reuse ;  /* 0x00000054ff03723e */ /* 0x080fe200020006ff */
[--C-:B------:R-:W-:Y:S01]  /*5f10*/  HADD2.F32 R61, -RZ, R0.reuse.H0_H0 ;  /* 0x20000000ff3d7230 */ /* 0x100fe20000004100 */
[----:B------:R-:W-:Y:S01]  /*5f20*/  ISETP.NE.AND P6, PT, R118, RZ, PT ;  /* 0x000000ff7600720c */ /* 0x000fe20003fc5270 */
[----:B------:R-:W-:Y:S01]  /*5f30*/  HADD2.F32 R62, -RZ, R0.H1_H1 ;  /* 0x30000000ff3e7230 */ /* 0x000fe20000004100 */
[----:B------:R-:W-:Y:S01]  /*5f40*/  F2FP.F16.E4M3.UNPACK_B R0, R84.H1 ;  /* 0x00000054ff00723e */ /* 0x000fe200030006ff */
[--C-:B------:R-:W-:Y:S02]  /*5f50*/  HADD2.F32 R65, -RZ, R3.reuse.H0_H0 ;  /* 0x20000003ff417230 */ /* 0x100fe40000004100 */
[----:B------:R-:W-:Y:S01]  /*5f60*/  HADD2.F32 R66, -RZ, R3.H1_H1 ;  /* 0x30000003ff427230 */ /* 0x000fe20000004100 */
[-C--:B------:R-:W-:Y:S01]  /*5f70*/  F2FP.F16.E4M3.UNPACK_B R3, R85.reuse ;  /* 0x00000055ff03723e */ /* 0x080fe200020006ff */
[--C-:B------:R-:W-:Y:S02]  /*5f80*/  HADD2.F32 R67, -RZ, R0.reuse.H0_H0 ;  /* 0x20000000ff437230 */ /* 0x100fe40000004100 */
[----:B------:R-:W-:Y:S01]  /*5f90*/  HADD2.F32 R68, -RZ, R0.H1_H1 ;  /* 0x30000000ff447230 */ /* 0x000fe20000004100 */
[----:B------:R-:W-:Y:S01]  /*5fa0*/  F2FP.F16.E4M3.UNPACK_B R0, R85.H1 ;  /* 0x00000055ff00723e */ /* 0x000fe200030006ff */
[--C-:B------:R-:W-:Y:S02]  /*5fb0*/  HADD2.F32 R69, -RZ, R3.reuse.H0_H0 ;  /* 0x20000003ff457230 */ /* 0x100fe40000004100 */
[C---:B-1----:R-:W-:Y:S01]  /*5fc0*/  FMUL R7, R47.reuse, R7 ;  /* 0x000000072f077220 */ /* 0x042fe20000400000 */
[----:B------:R-:W-:Y:S01]  /*5fd0*/  HADD2.F32 R70, -RZ, R3.H1_H1 ;  /* 0x30000003ff467230 */ /* 0x000fe20000004100 */
[----:B------:R-:W-:Y:S01]  /*5fe0*/  F2FP.F16.E4M3.UNPACK_B R3, R86.H1 ;  /* 0x00000056ff03723e */ /* 0x000fe200030006ff */
[--C-:B------:R-:W-:Y:S02]  /*5ff0*/  HADD2.F32 R71, -RZ, R0.reuse.H0_H0 ;  /* 0x20000000ff477230 */ /* 0x100fe40000004100 */
[----:B------:R-:W-:Y:S02]  /*6000*/  HADD2.F32 R72, -RZ, R0.H1_H1 ;  /* 0x30000000ff487230 */ /* 0x000fe40000004100 */
[----:B------:R-:W-:Y:S01]  /*6010*/  FMUL R0, R47, R4 ;  /* 0x000000042f007220 */ /* 0x000fe20000400000 */
[--C-:B------:R-:W-:Y:S01]  /*6020*/  HADD2.F32 R73, -RZ, R74.reuse.H0_H0 ;  /* 0x2000004aff497230 */ /* 0x100fe20000004100 */
[----:B------:R-:W-:Y:S01]  /*6030*/  F2FP.F16.E4M3.UNPACK_B R4, R87 ;  /* 0x00000057ff04723e */ /* 0x000fe200020006ff */
[----:B------:R-:W-:Y:S02]  /*6040*/  HADD2.F32 R74, -RZ, R74.H1_H1 ;  /* 0x3000004aff4a7230 */ /* 0x000fe40000004100 */
[----:B------:R-:W-:Y:S01]  /*6050*/  FFMA R0, R49, R2, R0 ;  /* 0x0000000231007223 */ /* 0x000fe20000000000 */
[----:B------:R-:W-:Y:S01]  /*6060*/  FMUL R2, R47, R5 ;  /* 0x000000052f027220 */ /* 0x000fe20000400000 */
[--C-:B------:R-:W-:Y:S01]  /*6070*/  HADD2.F32 R75, -RZ, R3.reuse.H0_H0 ;  /* 0x20000003ff4b7230 */ /* 0x100fe20000004100 */
[----:B------:R-:W-:Y:S01]  /*6080*/  F2FP.F16.E4M3.UNPACK_B R5, R87.H1 ;  /* 0x00000057ff05723e */ /* 0x000fe200030006ff */
[----:B------:R-:W-:Y:S02]  /*6090*/  HADD2.F32 R76, -RZ, R3.H1_H1 ;  /* 0x30000003ff4c7230 */ /* 0x000fe40000004100 */
[----:B------:R-:W-:Y:S01]  /*60a0*/  FFMA R2, R49, R50, R2 ;  /* 0x0000003231027223 */ /* 0x000fe20000000002 */
[--C-:B------:R-:W-:Y:S02]  /*60b0*/  HADD2.F32 R50, -RZ, R4.reuse.H0_H0 ;  /* 0x20000004ff327230 */ /* 0x100fe40000004100 */
[C---:B------:R-:W-:Y:S01]  /*60c0*/  FMUL R3, R47.reuse, R6 ;  /* 0x000000062f037220 */ /* 0x040fe20000400000 */
[--C-:B------:R-:W-:Y:S02]  /*60d0*/  HADD2.F32 R77, -RZ, R5.reuse.H1_H1 ;  /* 0x30000005ff4d7230 */ /* 0x100fe40000004100 */
[C---:B------:R-:W-:Y:S01]  /*60e0*/  FMUL R6, R47.reuse, R11 ;  /* 0x0000000b2f067220 */ /* 0x040fe20000400000 */
[----:B------:R-:W-:Y:S01]  /*60f0*/  FMUL R11, R47, R16 ;  /* 0x000000102f0b7220 */ /* 0x000fe20000400000 */
[C---:B------:R-:W-:Y:S01]  /*6100*/  FFMA R3, R49.reuse, R51, R3 ;  /* 0x0000003331037223 */ /* 0x040fe20000000003 */
[----:B------:R-:W-:Y:S01]  /*6110*/  FFMA R7, R49, R52, R7 ;  /* 0x0000003431077223 */ /* 0x000fe20000000007 */
[----:B------:R-:W-:Y:S02]  /*6120*/  HADD2.F32 R51, -RZ, R4.H1_H1 ;  /* 0x30000004ff337230 */ /* 0x000fe40000004100 */
[C---:B------:R-:W-:Y:S01]  /*6130*/  FMUL R4, R47.reuse, R9 ;  /* 0x000000092f047220 */ /* 0x040fe20000400000 */
[----:B------:R-:W-:Y:S02]  /*6140*/  HADD2.F32 R52, -RZ, R5.H0_H0 ;  /* 0x20000005ff347230 */ /* 0x000fe40000004100 */
[----:B------:R-:W-:Y:S01]  /*6150*/  FMUL R16, R47, R21 ;  /* 0x000000152f107220 */ /* 0x000fe20000400000 */
[----:B------:R-:W-:Y:S01]  /*6160*/  F2FP.SATFINITE.E4M3.F32.PACK_AB_MERGE_C R78, R7, R3, RZ ;  /* 0x00000003074e723e */ /* 0x000fe200048070ff */
[C---:B------:R-:W-:Y:S01]  /*6170*/  FMUL R3, R47.reuse, R8 ;  /* 0x000000082f037220 */ /* 0x040fe20000400000 */
[C---:B------:R-:W-:Y:S01]  /*6180*/  FMUL R7, R47.reuse, R12 ;  /* 0x0000000c2f077220 */ /* 0x040fe20000400000 */
[C---:B------:R-:W-:Y:S01]  /*6190*/  FMUL R8, R47.reuse, R13 ;  /* 0x0000000d2f087220 */ /* 0x040fe20000400000 */
[----:B------:R-:W-:Y:S01]  /*61a0*/  FMUL R12, R47, R17 ;  /* 0x000000112f0c7220 */ /* 0x000fe20000400000 */
[C---:B------:R-:W-:Y:S01]  /*61b0*/  FFMA R3, R49.reuse, R53, R3 ;  /* 0x0000003531037223 */ /* 0x040fe20000000003 */
[----:B------:R-:W-:Y:S01]  /*61c0*/  FFMA R4, R49, R54, R4 ;  /* 0x0000003631047223 */ /* 0x000fe20000000004 */
[C---:B------:R-:W-:Y:S01]  /*61d0*/  FMUL R5, R47.reuse, R10 ;  /* 0x0000000a2f057220 */ /* 0x040fe20000400000 */
[C---:B------:R-:W-:Y:S01]  /*61e0*/  FMUL R9, R47.reuse, R14 ;  /* 0x0000000e2f097220 */ /* 0x040fe20000400000 */
[C---:B------:R-:W-:Y:S01]  /*61f0*/  FMUL R10, R47.reuse, R15 ;  /* 0x0000000f2f0a7220 */ /* 0x040fe20000400000 */
[----:B------:R-:W-:Y:S01]  /*6200*/  FMUL R15, R47, R20 ;  /* 0x000000142f0f7220 */ /* 0x000fe20000400000 */
[C---:B------:R-:W-:Y:S01]  /*6210*/  FFMA R5, R49.reuse, R55, R5 ;  /* 0x0000003731057223 */ /* 0x040fe20000000005 */
[C---:B------:R-:W-:Y:S01]  /*6220*/  FFMA R6, R49.reuse, R56, R6 ;  /* 0x0000003831067223 */ /* 0x040fe20000000006 */
[C---:B------:R-:W-:Y:S01]  /*6230*/  FFMA R7, R49.reuse, R57, R7 ;  /* 0x0000003931077223 */ /* 0x040fe20000000007 */
[C---:B------:R-:W-:Y:S01]  /*6240*/  FFMA R8, R49.reuse, R58, R8 ;  /* 0x0000003a31087223 */ /* 0x040fe20000000008 */
[--C-:B------:R-:W-:Y:S02]  /*6250*/  HADD2.F32 R63, -RZ, R64.reuse.H0_H0 ;  /* 0x20000040ff3f7230 */ /* 0x100fe40000004100 */
[C---:B------:R-:W-:Y:S01]  /*6260*/  FFMA R9, R49.reuse, R59, R9 ;  /* 0x0000003b31097223 */ /* 0x040fe20000000009 */
[----:B------:R-:W-:Y:S01]  /*6270*/  F2FP.SATFINITE.E4M3.F32.PACK_AB_MERGE_C R5, R6, R5, RZ ;  /* 0x000000050605723e */ /* 0x000fe200048070ff */
[C---:B------:R-:W-:Y:S01]  /*6280*/  FFMA R10, R49.reuse, R60, R10 ;  /* 0x0000003c310a7223 */ /* 0x040fe2000000000a */
[C---:B------:R-:W-:Y:S01]  /*6290*/  FFMA R11, R49.reuse, R61, R11 ;  /* 0x0000003d310b7223 */ /* 0x040fe2000000000b */
[----:B------:R-:W-:Y:S01]  /*62a0*/  FFMA R12, R49, R62, R12 ;  /* 0x0000003e310c7223 */ /* 0x000fe2000000000c */
[C---:B------:R-:W-:Y:S01]  /*62b0*/  FMUL R20, R47.reuse, R25 ;  /* 0x000000192f147220 */ /* 0x040fe20000400000 */
[C---:B------:R-:W-:Y:S01]  /*62c0*/  FMUL R25, R47.reuse, R30 ;  /* 0x0000001e2f197220 */ /* 0x040fe20000400000 */
[C---:B------:R-:W-:Y:S01]  /*62d0*/  FMUL R30, R47.reuse, R35 ;  /* 0x000000232f1e7220 */ /* 0x040fe20000400000 */
[----:B------:R-:W-:Y:S01]  /*62e0*/  F2FP.SATFINITE.E4M3.F32.PACK_AB_MERGE_C R9, R10, R9, RZ ;  /* 0x000000090a09723e */ /* 0x000fe200048070ff */
[----:B------:R-:W-:Y:S02]  /*62f0*/  HADD2.F32 R64, -RZ, R64.H1_H1 ;  /* 0x30000040ff407230 */ /* 0x000fe40000004100 */
[C---:B------:R-:W-:Y:S01]  /*6300*/  FMUL R13, R47.reuse, R18 ;  /* 0x000000122f0d7220 */ /* 0x040fe20000400000 */
[C---:B------:R-:W-:Y:S01]  /*6310*/  FMUL R14, R47.reuse, R19 ;  /* 0x000000132f0e7220 */ /* 0x040fe20000400000 */
[C---:B------:R-:W-:Y:S01]  /*6320*/  FMUL R17, R47.reuse, R22 ;  /* 0x000000162f117220 */ /* 0x040fe20000400000 */
[----:B------:R-:W-:Y:S01]  /*6330*/  FMUL R18, R47, R23 ;  /* 0x000000172f127220 */ /* 0x000fe20000400000 */
[C---:B------:R-:W-:Y:S01]  /*6340*/  FFMA R13, R49.reuse, R63, R13 ;  /* 0x0000003f310d7223 */ /* 0x040fe2000000000d */
[C---:B------:R-:W-:Y:S01]  /*6350*/  FFMA R14, R49.reuse, R64, R14 ;  /* 0x00000040310e7223 */ /* 0x040fe2000000000e */
[----:B------:R-:W-:Y:S01]  /*6360*/  FFMA R15, R49, R65, R15 ;  /* 0x00000041310f7223 */ /* 0x000fe2000000000f */
[----:B------:R-:W-:Y:S01]  /*6370*/  FMUL R19, R47, R24 ;  /* 0x000000182f137220 */ /* 0x000fe20000400000 */
[C---:B------:R-:W-:Y:S01]  /*6380*/  FFMA R16, R49.reuse, R66, R16 ;  /* 0x0000004231107223 */ /* 0x040fe20000000010 */
[----:B------:R-:W-:Y:S01]  /*6390*/  FFMA R17, R49, R67, R17 ;  /* 0x0000004331117223 */ /* 0x000fe20000000011 */
[----:B------:R-:W-:Y:S01]  /*63a0*/  F2FP.SATFINITE.E4M3.F32.PACK_AB_MERGE_C R13, R14, R13, RZ ;  /* 0x0000000d0e0d723e */ /* 0x000fe200048070ff */
[C---:B------:R-:W-:Y:S01]  /*63b0*/  FMUL R21, R47.reuse, R26 ;  /* 0x0000001a2f157220 */ /* 0x040fe20000400000 */
[----:B------:R-:W-:Y:S01]  /*63c0*/  FMUL R22, R47, R27 ;  /* 0x0000001b2f167220 */ /* 0x000fe20000400000 */
[C---:B------:R-:W-:Y:S01]  /*63d0*/  FFMA R18, R49.reuse, R68, R18 ;  /* 0x0000004431127223 */ /* 0x040fe20000000012 */
[----:B------:R-:W-:Y:S01]  /*63e0*/  FFMA R19, R49, R69, R19 ;  /* 0x0000004531137223 */ /* 0x000fe20000000013 */
[----:B------:R-:W-:Y:S01]  /*63f0*/  FMUL R23, R47, R28 ;  /* 0x0000001c2f177220 */ /* 0x000fe20000400000 */
[----:B------:R-:W-:Y:S01]  /*6400*/  FFMA R20, R49, R70, R20 ;  /* 0x0000004631147223 */ /* 0x000fe20000000014 */
[----:B------:R-:W-:Y:S01]  /*6410*/  FMUL R24, R47, R29 ;  /* 0x0000001d2f187220 */ /* 0x000fe20000400000 */
[C---:B------:R-:W-:Y:S01]  /*6420*/  FFMA R21, R49.reuse, R71, R21 ;  /* 0x0000004731157223 */ /* 0x040fe20000000015 */
[----:B------:R-:W-:Y:S01]  /*6430*/  FFMA R22, R49, R72, R22 ;  /* 0x0000004831167223 */ /* 0x000fe20000000016 */
[C---:B------:R-:W-:Y:S01]  /*6440*/  FMUL R26, R47.reuse, R31 ;  /* 0x0000001f2f1a7220 */ /* 0x040fe20000400000 */
[----:B------:R-:W-:Y:S01]  /*6450*/  FMUL R27, R47, R32 ;  /* 0x000000202f1b7220 */ /* 0x000fe20000400000 */
[----:B------:R-:W-:Y:S01]  /*6460*/  FFMA R23, R49, R73, R23 ;  /* 0x0000004931177223 */ /* 0x000fe20000000017 */
[----:B------:R-:W-:Y:S01]  /*6470*/  FMUL R28, R47, R33 ;  /* 0x000000212f1c7220 */ /* 0x000fe20000400000 */
[----:B------:R-:W-:Y:S01]  /*6480*/  FFMA R24, R49, R74, R24 ;  /* 0x0000004a31187223 */ /* 0x000fe20000000018 */
[----:B------:R-:W-:Y:S01]  /*6490*/  FMUL R29, R47, R34 ;  /* 0x000000222f1d7220 */ /* 0x000fe20000400000 */
[C---:B------:R-:W-:Y:S01]  /*64a0*/  FFMA R25, R49.reuse, R75, R25 ;  /* 0x0000004b31197223 */ /* 0x040fe20000000019 */
[C---:B------:R-:W-:Y:S01]  /*64b0*/  FFMA R26, R49.reuse, R76, R26 ;  /* 0x0000004c311a7223 */ /* 0x040fe2000000001a */
[C---:B------:R-:W-:Y:S01]  /*64c0*/  FFMA R27, R49.reuse, R50, R27 ;  /* 0x00000032311b7223 */ /* 0x040fe2000000001b */
[C---:B------:R-:W-:Y:S01]  /*64d0*/  FFMA R28, R49.reuse, R51, R28 ;  /* 0x00000033311c7223 */ /* 0x040fe2000000001c */
[----:B------:R-:W-:Y:S01]  /*64e0*/  F2FP.SATFINITE.E4M3.F32.PACK_AB_MERGE_C R17, R18, R17, RZ ;  /* 0x000000111211723e */ /* 0x000fe200048070ff */
[C---:B------:R-:W-:Y:S01]  /*64f0*/  FFMA R29, R49.reuse, R52, R29 ;  /* 0x00000034311d7223 */ /* 0x040fe2000000001d */
[----:B------:R-:W-:Y:S01]  /*6500*/  F2FP.SATFINITE.E4M3.F32.PACK_AB_MERGE_C R21, R22, R21, RZ ;  /* 0x000000151615723e */ /* 0x000fe200048070ff */
[----:B------:R-:W-:Y:S01]  /*6510*/  FFMA R30, R49, R77, R30 ;  /* 0x0000004d311e7223 */ /* 0x000fe2000000001e */
[----:B------:R-:W-:Y:S02]  /*6520*/  F2FP.SATFINITE.E4M3.F32.PACK_AB_MERGE_C R32, R2, R0, R78 ;  /* 0x000000000220723e */ /* 0x000fe4000480704e */
[----:B------:R-:W-:Y:S02]  /*6530*/  F2FP.SATFINITE.E4M3.F32.PACK_AB_MERGE_C R33, R4, R3, R5 ;  /* 0x000000030421723e */ /* 0x000fe40004807005 */
[----:B------:R-:W-:Y:S02]  /*6540*/  F2FP.SATFINITE.E4M3.F32.PACK_AB_MERGE_C R34, R8, R7, R9 ;  /* 0x000000070822723e */ /* 0x000fe40004807009 */
[----:B------:R-:W-:Y:S02]  /*6550*/  F2FP.SATFINITE.E4M3.F32.PACK_AB_MERGE_C R35, R12, R11, R13 ;  /* 0x0000000b0c23723e */ /* 0x000fe4000480700d */
[----:B------:R-:W-:Y:S02]  /*6560*/  F2FP.SATFINITE.E4M3.F32.PACK_AB_MERGE_C R16, R16, R15, R17 ;  /* 0x0000000f1010723e */ /* 0x000fe40004807011 */
[----:B------:R-:W-:Y:S01]  /*6570*/  F2FP.SATFINITE.E4M3.F32.PACK_AB_MERGE_C R17, R20, R19, R21 ;  /* 0x000000131411723e */ /* 0x000fe20004807015 */
[----:B------:R1:W-:Y:S01]  /*6580*/  STS.128 [R100+UR49+0x4200], R32 ;  /* 0x0042002064007988 */ /* 0x0003e20008000c31 */
[----:B------:R-:W-:Y:S02]  /*6590*/  F2FP.SATFINITE.E4M3.F32.PACK_AB_MERGE_C R18, R26, R25, RZ ;  /* 0x000000191a12723e */ /* 0x000fe400048070ff */
[----:B------:R-:W-:Y:S02]  /*65a0*/  F2FP.SATFINITE.E4M3.F32.PACK_AB_MERGE_C R19, R30, R29, RZ ;  /* 0x0000001d1e13723e */ /* 0x000fe400048070ff */
[----:B------:R-:W-:Y:S02]  /*65b0*/  F2FP.SATFINITE.E4M3.F32.PACK_AB_MERGE_C R18, R24, R23, R18 ;  /* 0x000000171812723e */ /* 0x000fe40004807012 */
[----:B------:R-:W-:Y:S02]  /*65c0*/  F2FP.SATFINITE.E4M3.F32.PACK_AB_MERGE_C R19, R28, R27, R19 ;  /* 0x0000001b1c13723e */ /* 0x000fe40004807013 */
[----:B------:R-:W-:Y:S02]  /*65d0*/  LEA R0, R105, UR49, 0x3 ;  /* 0x0000003169007c11 */ /* 0x000fe4000f8e18ff */
[----:B------:R-:W-:Y:S01]  /*65e0*/  @P6 SHF.L.U32 R2, R104, 0x1f, RZ ;  /* 0x0000001f68026819 */ /* 0x000fe200000006ff */
[----:B------:R1:W-:Y:S01]  /*65f0*/  STS.128 [R114+0x4210], R16 ;  /* 0x0042101072007388 */ /* 0x0003e20000000c00 */
[----:B------:R-:W-:Y:S01]  /*6600*/  @!PT LDS RZ, [RZ] ;  /* 0x00000000fffff984 */ /* 0x000fe20000000800 */
[----:B------:R-:W-:Y:S01]  /*6610*/  @!PT LDS RZ, [RZ] ;  /* 0x00000000fffff984 */ /* 0x000fe20000000800 */
[----:B------:R-:W-:Y:S01]  /*6620*/  @!PT LDS RZ, [RZ] ;  /* 0x00000000fffff984 */ /* 0x000fe20000000800 */
[----:B------:R-:W-:Y:S01]  /*6630*/  @!PT LDS RZ, [RZ] ;  /* 0x00000000fffff984 */ /* 0x000fe20000000800 */
[----:B------:R2:W-:Y:S07]  /*6640*/  MEMBAR.ALL.CTA ;  /* 0x0000000000007992 */ /* 0x0005ee0000008000 */
[----:B--2---:R-:W2:Y:S02]  /*6650*/  FENCE.VIEW.ASYNC.S ;  /* 0x00000000000073c6 */ /* 0x004ea40000000000 */
[----:B--2---:R-:W-:Y:S06]  /*6660*/  BAR.SYNC.DEFER_BLOCKING 0x1, 0x80 ;  /* 0x0042000000007b1d */ /* 0x004fec0000010000 */
[----:B------:R-:W-:Y:S05]  /*6670*/  @P0 BRA `(.L_x_100) ;  /* 0x0000000000280947 */ /* 0x000fea0003800000 */
[----:B------:R-:W-:Y:S02]  /*6680*/  UIADD3 UR4, UPT, UPT, UR49, 0x4200, URZ ;  /* 0x0000420031047890 */ /* 0x000fe4000fffe0ff */
[----:B------:R-:W-:Y:S01]  /*6690*/  UIADD3 UR6, UP0, UPT, UR52, 0x680, URZ ;  /* 0x0000068034067890 */ /* 0x000fe2000ff1e0ff */
[----:B------:R-:W-:Y:S03]  /*66a0*/  UMOV UR43, UR36 ;  /* 0x00000024002b7c82 */ /* 0x000fe60008000000 */
[----:B------:R-:W-:Y:S01]  /*66b0*/  MOV R109, UR4 ;  /* 0x00000004006d7c02 */ /* 0x000fe20008000f00 */
[----:B------:R-:W-:Y:S03]  /*66c0*/  UIADD3.X UR7, UPT, UPT, URZ, UR53, URZ, UP0, !UPT ;  /* 0x00000035ff077290 */ /* 0x000fe600087fe4ff */
[----:B------:R-:W-:Y:S11]  /*66d0*/  R2UR UR40, R109 ;  /* 0x000000006d2872ca */ /* 0x000ff600000e0000 */
[----:B------:R-:W-:Y:S02]  /*66e0*/  @!UPT UIADD3 URZ, UPT, UPT, URZ, URZ, URZ ;  /* 0x000000fffffff290 */ /* 0x000fe4000fffe0ff */
[----:B------:R2:W-:Y:S01]  /*66f0*/  UTMASTG.3D [UR40], [UR6] ;  /* 0x00000028060073b5 */ /* 0x0005e20008010000 */
[----:B------:R0:W-:Y:S01]  /*6700*/  UTMACMDFLUSH ;  /* 0x00000000000079b7 */ /* 0x0001e20000000000 */
[----:B--2---:R-:W-:Y:S04]  /*6710*/  DEPBAR.LE SB0, 0x1 ;  /* 0x000080400000791a */ /* 0x004fe80000000000 */
.L_x_100:
[----:B------:R-:W-:Y:S05]  /*6720*/  BSYNC.RECONVERGENT B0 ;  /* 0x0000000000007941 */ /* 0x000fea0003800200 */
.L_x_99:
[----:B------:R-:W-:Y:S06]  /*6730*/  BAR.SYNC.DEFER_BLOCKING 0x1, 0x80 ;  /* 0x0042000000007b1d */ /* 0x000fec0000010000 */
[----:B------:R-:W2:Y:S01]  /*6740*/  @P6 SYNCS.PHASECHK.TRANS64.TRYWAIT P0, [R0+URZ+0x50], R2 ;  /* 0x00005002000065a7 */ /* 0x000ea200080011ff */
[----:B------:R-:W-:Y:S01]  /*6750*/  BSSY B1, `(.L_x_101) ;  /* 0x0000021000017945 */ /* 0x000fe20003800000 */
[----:B--2---:R-:W-:Y:S03]  /*6760*/  @P6 SEL R115, RZ, 0x1, !P0 ;  /* 0x00000001ff736807 */ /* 0x004fe60004000000 */
[----:B------:R-:W-:Y:S05]  /*6770*/  @!P6 BRA `(.L_x_102) ;  /* 0x000000000078e947 */ /* 0x000fea0003800000 */
[----:B------:R-:W-:Y:S01]  /*6780*/  ISETP.NE.AND P1, PT, R116, RZ, PT ;  /* 0x000000ff7400720c */ /* 0x000fe20003f25270 */
[----:B------:R-:W-:Y:S01]  /*6790*/  BSSY B0, `(.L_x_103) ;  /* 0x0000009000007945 */ /* 0x000fe20003800000 */
[----:B------:R-:W-:Y:S11]  /*67a0*/  ISETP.NE.AND P0, PT, R115, RZ, PT ;  /* 0x000000ff7300720c */ /* 0x000ff60003f05270 */
[----:B------:R-:W-:Y:S05]  /*67b0*/  @P1 IMAD R2, R105, 0x1000, R100 ;  /* 0x0000100069021824 */ /* 0x000fea00078e0264 */
[----:B------:R-:W-:Y:S05]  /*67c0*/  @P1 IADD3 R4, PT, PT, R2, UR49, RZ ;  /* 0x0000003102041c10 */ /* 0x000fea000fffe0ff */
[----:B------:R-:W-:Y:S01]  /*67d0*/  @P1 IMAD.IADD R4, R4, 0x1, R117 ;  /* 0x0000000104041824 */ /* 0x000fe200078e0275 */
[----:B------:R-:W-:Y:S06]  /*67e0*/  @P0 BRA `(.L_x_104) ;  /* 0x00000000000c0947 */ /* 0x000fec0003800000 */
[----:B------:R-:W-:Y:S04]  /*67f0*/  SHF.L.U32 R3, R104, 0x1f, RZ ;  /* 0x0000001f68037819 */ /* 0x000fe800000006ff */
[----:B------:R-:W2:Y:S02]  /*6800*/  SYNCS.PHASECHK.TRANS64.TRYWAIT P0, [R0+URZ+0x50], R3 ;  /* 0x00005003000075a7 */ /* 0x000ea400080011ff */
[----:B--2---:R-:W-:Y:S05]  /*6810*/  @!P0 BRA `(.L_x_105) ;  /* 0x0000003000e48947 */ /* 0x004fea0003800000 */
.L_x_104:
[----:B------:R-:W-:Y:S05]  /*6820*/  BSYNC B0 ;  /* 0x0000000000007941 */ /* 0x000fea0003800000 */
.L_x_103:
[----:B------:R-:W-:Y:S01]  /*6830*/  ISETP.NE.AND P0, PT, R116, RZ, PT ;  /* 0x000000ff7400720c */ /* 0x000fe20003f05270 */
[----:B------:R-:W-:Y:S11]  /*6840*/  VIADD R105, R105, 0x1 ;  /* 0x0000000169697836 */ /* 0x000ff60000000000 */
[----:B------:R-:W-:Y:S01]  /*6850*/  @!UPT UIADD3 URZ, UPT, UPT, URZ, URZ, URZ ;  /* 0x000000fffffff290 */ /* 0x000fe2000fffe0ff */
[----:B------:R3:W4:Y:S04]  /*6860*/  @P0 LDS.128 R80, [R2+UR49+0x200] ;  /* 0x0002003102500984 */ /* 0x0007280008000c00 */
[----:B------:R1:W1:Y:S01]  /*6870*/  @P0 LDS.128 R84, [R4+0x210] ;  /* 0x0002100004540984 */ /* 0x0002620000000c00 */
        /* <DEDUP_REMOVED lines=8> */
[----:B---3--:R-:W-:Y:S02]  /*6900*/  VIADD R2, R0, 0x70 ;  /* 0x0000007000027836 */ /* 0x008fe40000000000 */
[----:B--2---:R-:W-:Y:S05]  /*6910*/  IMAD.U32 R0, RZ, RZ, UR37 ;  /* 0x00000025ff007e24 */ /* 0x004fea000f8e00ff */
[----:B------:R-:W-:Y:S04]  /*6920*/  PRMT R0, R0, 0x654, R2 ;  /* 0x0000065400007816 */ /* 0x000fe80000000002 */
[----:B-----5:R2:W-:Y:S02]  /*6930*/  SYNCS.ARRIVE.TRANS64.RED.A1T0 RZ, [R0+URZ], RZ ;  /* 0x000000ff00ff79a7 */ /* 0x0205e400081004ff */
[----:B--2---:R-:W-:Y:S04]  /*6940*/  SEL R0, RZ, 0x1, P0 ;  /* 0x00000001ff007807 */ /* 0x004fe80000000000 */
[----:B-1--4-:R-:W-:Y:S02]  /*6950*/  LOP3.LUT R104, R104, R0, RZ, 0x3c, !PT ;  /* 0x0000000068687212 */ /* 0x012fe400078e3cff */
.L_x_102:
[----:B------:R-:W-:Y:S05]  /*6960*/  BSYNC B1 ;  /* 0x0000000000017941 */ /* 0x000fea0003800000 */
.L_x_101:
[----:B------:R-:W-:Y:S05]  /*6970*/  VIADD R0, R48, 0x40 ;  /* 0x0000004030007836 */ /* 0x000fea0000000000 */
[----:B------:R-:W-:Y:S04]  /*6980*/  SHF.R.U32.HI R0, RZ, 0x15, R0 ;  /* 0x00000015ff007819 */ /* 0x000fe80000011600 */
[----:B------:R-:W-:Y:S11]  /*6990*/  LOP3.LUT P0, RZ, R0, 0x3, R101, 0x48, !PT ;  /* 0x0000000300ff7812 */ /* 0x000ff60007804865 */
[----:B------:R-:W-:Y:S02]  /*69a0*/  @!UPT UIADD3 URZ, UPT, UPT, URZ, URZ, URZ ;  /* 0x000000fffffff290 */ /* 0x000fe4000fffe0ff */
[----:B------:R-:W-:Y:S05]  /*69b0*/  @!P0 BRA `(.L_x_106) ;  /* 0x0000000000408947 */ /* 0x000fea0003800000 */
[----:B------:R-:W2:Y:S01]  /*69c0*/  LDCU.64 UR8, c[0x4][0x78] ;  /* 0x01000f00ff0877ac */ /* 0x000ea20008000a00 */
[----:B------:R-:W-:Y:S01]  /*69d0*/  MOV R3, 0x0 ;  /* 0x0000000000037802 */ /* 0x000fe20000000f00 */
[----:B------:R-:W-:Y:S02]  /*69e0*/  HFMA2 R12, -RZ, RZ, 0, 5.9604644775390625e-08 ;  /* 0x00000001ff0c7431 */ /* 0x000fe400000001ff */
[----:B------:R-:W-:Y:S02]  /*69f0*/  IMAD.MOV.U32 R8, RZ, RZ, 0x192 ;  /* 0x00000192ff087424 */ /* 0x000fe400078e00ff */
[----:B------:R-:W-:Y:S01]  /*6a00*/  IMAD.MOV.U32 R13, RZ, RZ, RZ ;  /* 0x000000ffff0d7224 */ /* 0x000fe200078e00ff */
[----:B------:R-:W3:Y:S01]  /*6a10*/  LDCU.64 UR6, c[0x4][0x80] ;  /* 0x01001000ff0677ac */ /* 0x000ee20008000a00 */
[----:B------:R-:W4:Y:S01]  /*6a20*/  LDC.64 R2, c[0x4][R3] ;  /* 0x0100000003027b82 */ /* 0x000f220000000a00 */
[----:B------:R-:W5:Y:S01]  /*6a30*/  LDCU.64 UR4, c[0x4][0x18] ;  /* 0x01000300ff0477ac */ /* 0x000f620008000a00 */
[----:B--2---:R-:W-:Y:S01]  /*6a40*/  MOV R5, UR9 ;  /* 0x0000000900057c02 */ /* 0x004fe20008000f00 */
[----:B------:R-:W-:Y:S01]  /*6a50*/  IMAD.U32 R4, RZ, RZ, UR8 ;  /* 0x00000008ff047e24 */ /* 0x000fe2000f8e00ff */
[----:B---3--:R-:W-:Y:S01]  /*6a60*/  MOV R7, UR7 ;  /* 0x0000000700077c02 */ /* 0x008fe20008000f00 */
[----:B------:R-:W-:Y:S01]  /*6a70*/  IMAD.U32 R6, RZ, RZ, UR6 ;  /* 0x00000006ff067e24 */ /* 0x000fe2000f8e00ff */
[----:B-----5:R-:W-:Y:S01]  /*6a80*/  MOV R11, UR5 ;  /* 0x00000005000b7c02 */ /* 0x020fe20008000f00 */
[----:B------:R-:W-:Y:S02]  /*6a90*/  IMAD.U32 R10, RZ, RZ, UR4 ;  /* 0x00000004ff0a7e24 */ /* 0x000fe4000f8e00ff */
[----:B------:R-:W-:Y:S07]  /*6aa0*/  LEPC R20, `(.L_x_106) ;  /* 0x000000001014794e */ /* 0x000fee0000000000 */
[----:B-1--4-:R-:W-:Y:S05]  /*6ab0*/  CALL.ABS.NOINC R2 ;  /* 0x0000000002007343 */ /* 0x012fea0003c00000 */
.L_x_106:
[-C--:B------:R-:W-:Y:S01]  /*6ac0*/  F2FP.F16.E4M3.UNPACK_B R0, R81.reuse ;  /* 0x00000051ff00723e */ /* 0x080fe200020006ff */
[----:B------:R-:W-:Y:S05]  /*6ad0*/  WARPSYNC.ALL ;  /* 0x0000000000007948 */ /* 0x000fea0003800000 */
[----:B------:R-:W-:Y:S01]  /*6ae0*/  R2UR UR4, R48 ;  /* 0x00000000300472ca */ /* 0x000fe200000e0000 */
[--C-:B------:R-:W-:Y:S01]  /*6af0*/  HADD2.F32 R54, -RZ, R0.reuse.H0_H0 ;  /* 0x20000000ff367230 */ /* 0x100fe20000004100 */
[-C--:B------:R-:W-:Y:S01]  /*6b00*/  F2FP.F16.E4M3.UNPACK_B R2, R80.reuse.H1 ;  /* 0x00000050ff02723e */ /* 0x080fe200030006ff */
[----:B------:R-:W-:Y:S01]  /*6b10*/  HADD2.F32 R55, -RZ, R0.H1_H1 ;  /* 0x30000000ff377230 */ /* 0x000fe20000004100 */
[----:B------:R-:W-:Y:S01]  /*6b20*/  F2FP.F16.E4M3.UNPACK_B R0, R81.H1 ;  /* 0x00000051ff00723e */ /* 0x000fe200030006ff */
[----:B------:R-:W-:Y:S01]  /*6b30*/  BSSY.RECONVERGENT B0, `(.L_x_107) ;  /* 0x0000095000007945 */ /* 0x000fe20003800200 */
[----:B------:R-:W-:Y:S01]  /*6b40*/  F2FP.F16.E4M3.UNPACK_B R3, R80 ;  /* 0x00000050ff03723e */ /* 0x000fe200020006ff */
[----:B------:R-:W-:Y:S01]  /*6b50*/  HADD2.F32 R52, -RZ, R2.H0_H0 ;  /* 0x20000002ff347230 */ /* 0x000fe20000004100 */
[----:B------:R-:W-:Y:S01]  /*6b60*/  ISETP.NE.AND P0, PT, R110, RZ, PT ;  /* 0x000000ff6e00720c */ /* 0x000fe20003f05270 */
[--C-:B------:R-:W-:Y:S01]  /*6b70*/  HADD2.F32 R56, -RZ, R0.reuse.H0_H0 ;  /* 0x20000000ff387230 */ /* 0x100fe20000004100 */
[----:B------:R-:W-:Y:S01]  /*6b80*/  ISETP.NE.AND P6, PT, R118, RZ, PT ;  /* 0x000000ff7600720c */ /* 0x000fe20003fc5270 */
[----:B------:R-:W-:Y:S01]  /*6b90*/  HADD2.F32 R57, -RZ, R0.H1_H1 ;  /* 0x30000000ff397230 */ /* 0x000fe20000004100 */
[-C--:B------:R-:W-:Y:S01]  /*6ba0*/  F2FP.F16.E4M3.UNPACK_B R0, R83.reuse ;  /* 0x00000053ff00723e */ /* 0x080fe200020006ff */
[----:B-1----:R-:W-:Y:S01]  /*6bb0*/  LDTM.16dp32bit_t0_t15.x32 R4, tmem[UR4+0x40] ;  /* 0x00004004000479ee */ /* 0x002fe20008a80000 */
[----:B------:R-:W1:Y:S01]  /*6bc0*/  LDTM.16dp32bit_t16_t31.x32 R4, tmem[UR4+0x60] ;  /* 0x00006004000479ee */ /* 0x000e620008aa0000 */
[----:B------:R-:W-:Y:S01]  /*6bd0*/  HADD2.F32 R53, -RZ, R2.H1_H1 ;  /* 0x30000002ff357230 */ /* 0x000fe20000004100 */
[----:B------:R-:W-:Y:S01]  /*6be0*/  F2FP.F16.E4M3.UNPACK_B R2, R82.H1 ;  /* 0x00000052ff02723e */ /* 0x000fe200030006ff */
[--C-:B------:R-:W-:Y:S02]  /*6bf0*/  HADD2.F32 R50, -RZ, R3.reuse.H0_H0 ;  /* 0x20000003ff327230 */ /* 0x100fe40000004100 */
[--C-:B------:R-:W-:Y:S02]  /*6c00*/  HADD2.F32 R62, -RZ, R0.reuse.H0_H0 ;  /* 0x20000000ff3e7230 */ /* 0x100fe40000004100 */
[----:B------:R-:W-:Y:S01]  /*6c10*/  HADD2.F32 R63, -RZ, R0.H1_H1 ;  /* 0x30000000ff3f7230 */ /* 0x000fe20000004100 */
[----:B------:R-:W-:Y:S01]  /*6c20*/  F2FP.F16.E4M3.UNPACK_B R0, R84.H1 ;  /* 0x00000054ff00723e */ /* 0x000fe200030006ff */
[--C-:B------:R-:W-:Y:S02]  /*6c30*/  HADD2.F32 R60, -RZ, R2.reuse.H0_H0 ;  /* 0x20000002ff3c7230 */ /* 0x100fe40000004100 */
[----:B------:R-:W-:Y:S01]  /*6c40*/  HADD2.F32 R61, -RZ, R2.H1_H1 ;  /* 0x30000002ff3d7230 */ /* 0x000fe20000004100 */
[----:B------:R-:W-:Y:S01]  /*6c50*/  F2FP.F16.E4M3.UNPACK_B R2, R83.H1 ;  /* 0x00000053ff02723e */ /* 0x000fe200030006ff */
[----:B------:R-:W-:Y:S01]  /*6c60*/  HADD2.F32 R51, -RZ, R3.H1_H1 ;  /* 0x30000003ff337230 */ /* 0x000fe20000004100 */
[----:B------:R-:W-:Y:S01]  /*6c70*/  F2FP.F16.E4M3.UNPACK_B R3, R82 ;  /* 0x00000052ff03723e */ /* 0x000fe200020006ff */
[--C-:B------:R-:W-:Y:S02]  /*6c80*/  HADD2.F32 R68, -RZ, R0.reuse.H0_H0 ;  /* 0x20000000ff447230 */ /* 0x100fe40000004100 */
[----:B------:R-:W-:Y:S01]  /*6c90*/  HADD2.F32 R69, -RZ, R0.H1_H1 ;  /* 0x30000000ff457230 */ /* 0x000fe20000004100 */
[-C--:B------:R-:W-:Y:S01]  /*6ca0*/  F2FP.F16.E4M3.UNPACK_B R0, R85.reuse.H1 ;  /* 0x00000055ff00723e */ /* 0x080fe200030006ff */
[--C-:B------:R-:W-:Y:S02]  /*6cb0*/  HADD2.F32 R64, -RZ, R2.reuse.H0_H0 ;  /* 0x20000002ff407230 */ /* 0x100fe40000004100 */
[----:B------:R-:W-:Y:S01]  /*6cc0*/  HADD2.F32 R65, -RZ, R2.H1_H1 ;  /* 0x30000002ff417230 */ /* 0x000fe20000004100 */
[----:B------:R-:W-:Y:S01]  /*6cd0*/  F2FP.F16.E4M3.UNPACK_B R2, R85 ;  /* 0x00000055ff02723e */ /* 0x000fe200020006ff */
[--C-:B------:R-:W-:Y:S02]  /*6ce0*/  HADD2.F32 R58, -RZ, R3.reuse.H0_H0 ;  /* 0x20000003ff3a7230 */ /* 0x100fe40000004100 */
[C---:B-1----:R-:W-:Y:S01]  /*6cf0*/  FMUL R7, R47.reuse, R7 ;  /* 0x000000072f077220 */ /* 0x042fe20000400000 */
[----:B------:R-:W-:Y:S01]  /*6d00*/  HADD2.F32 R59, -RZ, R3.H1_H1 ;  /* 0x30000003ff3b7230 */ /* 0x000fe20000004100 */
[----:B------:R-:W-:Y:S01]  /*6d10*/  F2FP.F16.E4M3.UNPACK_B R3, R84 ;  /* 0x00000054ff03723e */ /* 0x000fe200020006ff */
[--C-:B------:R-:W-:Y:S02]  /*6d20*/  HADD2.F32 R72, -RZ, R0.reuse.H0_H0 ;  /* 0x20000000ff487230 */ /* 0x100fe40000004100 */
[C---:B------:R-:W-:Y:S01]  /*6d30*/  FMUL R11, R47.reuse, R11 ;  /* 0x0000000b2f0b7220 */ /* 0x040fe20000400000 */
[----:B------:R-:W-:Y:S01]  /*6d40*/  HADD2.F32 R73, -RZ, R0.H1_H1 ;  /* 0x30000000ff497230 */ /* 0x000fe20000004100 */
[----:B------:R-:W-:Y:S01]  /*6d50*/  F2FP.F16.E4M3.UNPACK_B R0, R87 ;  /* 0x00000057ff00723e */ /* 0x000fe200020006ff */
[--C-:B------:R-:W-:Y:S02]  /*6d60*/  HADD2.F32 R70, -RZ, R2.reuse.H0_H0 ;  /* 0x20000002ff467230 */ /* 0x100fe40000004100 */
[C---:B------:R-:W-:Y:S01]  /*6d70*/  FMUL R15, R47.reuse, R15 ;  /* 0x0000000f2f0f7220 */ /* 0x040fe20000400000 */
[----:B------:R-:W-:Y:S01]  /*6d80*/  HADD2.F32 R71, -RZ, R2.H1_H1 ;  /* 0x30000002ff477230 */ /* 0x000fe20000004100 */
[-C--:B------:R-:W-:Y:S01]  /*6d90*/  F2FP.F16.E4M3.UNPACK_B R2, R86.reuse.H1 ;  /* 0x00000056ff02723e */ /* 0x080fe200030006ff */
[--C-:B------:R-:W-:Y:S02]  /*6da0*/  HADD2.F32 R66, -RZ, R3.reuse.H0_H0 ;  /* 0x20000003ff427230 */ /* 0x100fe40000004100 */
[----:B------:R-:W-:Y:S01]  /*6db0*/  HADD2.F32 R67, -RZ, R3.H1_H1 ;  /* 0x30000003ff437230 */ /* 0x000fe20000004100 */
[----:B------:R-:W-:Y:S01]  /*6dc0*/  F2FP.F16.E4M3.UNPACK_B R3, R86 ;  /* 0x00000056ff03723e */ /* 0x000fe200020006ff */
[--C-:B------:R-:W-:Y:S02]  /*6dd0*/  HADD2.F32 R78, -RZ, R0.reuse.H0_H0 ;  /* 0x20000000ff4e7230 */ /* 0x100fe40000004100 */
[----:B------:R-:W-:Y:S02]  /*6de0*/  HADD2.F32 R79, -RZ, R0.H1_H1 ;  /* 0x30000000ff4f7230 */ /* 0x000fe40000004100 */
[C---:B------:R-:W-:Y:S01]  /*6df0*/  FMUL R0, R47.reuse, R4 ;  /* 0x000000042f007220 */ /* 0x040fe20000400000 */
[--C-:B------:R-:W-:Y:S02]  /*6e00*/  HADD2.F32 R76, -RZ, R2.reuse.H0_H0 ;  /* 0x20000002ff4c7230 */ /* 0x100fe40000004100 */
[----:B------:R-:W-:Y:S01]  /*6e10*/  FMUL R4, R47, R8 ;  /* 0x000000082f047220 */ /* 0x000fe20000400000 */
[----:B------:R-:W-:Y:S02]  /*6e20*/  HADD2.F32 R77, -RZ, R2.H1_H1 ;  /* 0x30000002ff4d7230 */ /* 0x000fe40000004100 */
[----:B------:R-:W-:Y:S01]  /*6e30*/  FFMA R0, R49, R50, R0 ;  /* 0x0000003231007223 */ /* 0x000fe20000000000 */
[--C-:B------:R-:W-:Y:S02]  /*6e40*/  HADD2.F32 R74, -RZ, R3.reuse.H0_H0 ;  /* 0x20000003ff4a7230 */ /* 0x100fe40000004100 */
[C---:B------:R-:W-:Y:S01]  /*6e50*/  FMUL R2, R47.reuse, R5 ;  /* 0x000000052f027220 */ /* 0x040fe20000400000 */
[----:B------:R-:W-:Y:S02]  /*6e60*/  HADD2.F32 R75, -RZ, R3.H1_H1 ;  /* 0x30000003ff4b7230 */ /* 0x000fe40000004100 */
[C---:B------:R-:W-:Y:S01]  /*6e70*/  FMUL R5, R47.reuse, R9 ;  /* 0x000000092f057220 */ /* 0x040fe20000400000 */
[----:B------:R-:W-:Y:S01]  /*6e80*/  FMUL R8, R47, R12 ;  /* 0x0000000c2f087220 */ /* 0x000fe20000400000 */
[----:B------:R-:W-:Y:S01]  /*6e90*/  FFMA R2, R49, R51, R2 ;  /* 0x0000003331027223 */ /* 0x000fe20000000002 */
[C---:B------:R-:W-:Y:S01]  /*6ea0*/  FMUL R9, R47.reuse, R13 ;  /* 0x0000000d2f097220 */ /* 0x040fe20000400000 */
[C---:B------:R-:W-:Y:S01]  /*6eb0*/  FMUL R12, R47.reuse, R21 ;  /* 0x000000152f0c7220 */ /* 0x040fe20000400000 */
[C---:B------:R-:W-:Y:S01]  /*6ec0*/  FMUL R21, R47.reuse, R30 ;  /* 0x0000001e2f157220 */ /* 0x040fe20000400000 */
[C---:B------:R-:W-:Y:S01]  /*6ed0*/  FMUL R13, R47.reuse, R22 ;  /* 0x000000162f0d7220 */ /* 0x040fe20000400000 */
[C---:B------:R-:W-:Y:S01]  /*6ee0*/  FMUL R22, R47.reuse, R31 ;  /* 0x0000001f2f167220 */ /* 0x040fe20000400000 */
        /* <DEDUP_REMOVED lines=8> */
[C---:B------:R-:W-:Y:S01]  /*6f70*/  FFMA R6, R49.reuse, R56, R6 ;  /* 0x0000003831067223 */ /* 0x040fe20000000006 */
[C---:B------:R-:W-:Y:S01]  /*6f80*/  FFMA R11, R49.reuse, R57, R11 ;  /* 0x00000039310b7223 */ /* 0x040fe2000000000b */
[C---:B------:R-:W-:Y:S01]  /*6f90*/  FFMA R8, R49.reuse, R58, R8 ;  /* 0x0000003a31087223 */ /* 0x040fe20000000008 */
[----:B------:R-:W-:Y:S01]  /*6fa0*/  FFMA R9, R49, R59, R9 ;  /* 0x0000003b31097223 */ /* 0x000fe20000000009 */
[----:B------:R-:W-:Y:S01]  /*6fb0*/  F2FP.SATFINITE.E4M3.F32.PACK_AB_MERGE_C R52, R7, R3, RZ ;  /* 0x000000030734723e */ /* 0x000fe200048070ff */
[----:B------:R-:W-:Y:S01]  /*6fc0*/  FFMA R10, R49, R60, R10 ;  /* 0x0000003c310a7223 */ /* 0x000fe2000000000a */
[----:B------:R-:W-:Y:S01]  /*6fd0*/  F2FP.SATFINITE.E4M3.F32.PACK_AB_MERGE_C R53, R11, R6, RZ ;  /* 0x000000060b35723e */ /* 0x000fe200048070ff */
[----:B------:R-:W-:Y:S01]  /*6fe0*/  FFMA R15, R49, R61, R15 ;  /* 0x0000003d310f7223 */ /* 0x000fe2000000000f */
[C---:B------:R-:W-:Y:S01]  /*6ff0*/  FMUL R3, R47.reuse, R16 ;  /* 0x000000102f037220 */ /* 0x040fe20000400000 */
[C---:B------:R-:W-:Y:S01]  /*7000*/  FMUL R6, R47.reuse, R17 ;  /* 0x000000112f067220 */ /* 0x040fe20000400000 */
[----:B------:R-:W-:Y:S01]  /*7010*/  F2FP.F16.E4M3.UNPACK_B R51, R87.H1 ;  /* 0x00000057ff33723e */ /* 0x000fe200030006ff */
[----:B------:R-:W-:Y:S01]  /*7020*/  FMUL R11, R47, R20 ;  /* 0x000000142f0b7220 */ /* 0x000fe20000400000 */
[----:B------:R-:W-:Y:S01]  /*7030*/  F2FP.SATFINITE.E4M3.F32.PACK_AB_MERGE_C R54, R15, R10, RZ ;  /* 0x0000000a0f36723e */ /* 0x000fe200048070ff */
[C---:B------:R-:W-:Y:S01]  /*7040*/  FFMA R3, R49.reuse, R62, R3 ;  /* 0x0000003e31037223 */ /* 0x040fe20000000003 */
[----:B------:R-:W-:Y:S01]  /*7050*/  FFMA R6, R49, R63, R6 ;  /* 0x0000003f31067223 */ /* 0x000fe20000000006 */
[----:B------:R-:W-:Y:S01]  /*7060*/  FMUL R20, R47, R29 ;  /* 0x0000001d2f147220 */ /* 0x000fe20000400000 */
[----:B------:R-:W-:Y:S01]  /*7070*/  F2FP.SATFINITE.E4M3.F32.PACK_AB_MERGE_C R29, R5, R4, R53 ;  /* 0x00000004051d723e */ /* 0x000fe20004807035 */
[----:B------:R-:W-:Y:S01]  /*7080*/  FMUL R10, R47, R19 ;  /* 0x000000132f0a7220 */ /* 0x000fe20000400000 */
[----:B------:R-:W-:Y:S01]  /*7090*/  F2FP.SATFINITE.E4M3.F32.PACK_AB_MERGE_C R30, R9, R8, R54 ;  /* 0x00000008091e723e */ /* 0x000fe20004807036 */
        /* <DEDUP_REMOVED lines=10> */
[----:B------:R-:W-:Y:S01]  /*7140*/  FFMA R14, R49, R69, R14 ;  /* 0x00000045310e7223 */ /* 0x000fe2000000000e */
[----:B------:R-:W-:Y:S01]  /*7150*/  FMUL R18, R47, R27 ;  /* 0x0000001b2f127220 */ /* 0x000fe20000400000 */
[C---:B------:R-:W-:Y:S01]  /*7160*/  FFMA R15, R49.reuse, R70, R15 ;  /* 0x00000046310f7223 */ /* 0x040fe2000000000f */
[C---:B------:R-:W-:Y:S01]  /*7170*/  FFMA R16, R49.reuse, R71, R16 ;  /* 0x0000004731107223 */ /* 0x040fe20000000010 */
[C---:B------:R-:W-:Y:S01]  /*7180*/  FFMA R17, R49.reuse, R72, R17 ;  /* 0x0000004831117223 */ /* 0x040fe20000000011 */
[C---:B------:R-:W-:Y:S01]  /*7190*/  FFMA R18, R49.reuse, R73, R18 ;  /* 0x0000004931127223 */ /* 0x040fe20000000012 */
[----:B------:R-:W-:Y:S01]  /*71a0*/  FFMA R19, R49, R74, R19 ;  /* 0x0000004a31137223 */ /* 0x000fe20000000013 */
[----:B------:R-:W-:Y:S01]  /*71b0*/  FMUL R23, R47, R32 ;  /* 0x000000202f177220 */ /* 0x000fe20000400000 */
[----:B------:R-:W-:Y:S01]  /*71c0*/  FFMA R20, R49, R75, R20 ;  /* 0x0000004b31147223 */ /* 0x000fe20000000014 */
[----:B------:R-:W-:Y:S01]  /*71d0*/  FMUL R24, R47, R33 ;  /* 0x000000212f187220 */ /* 0x000fe20000400000 */
[--C-:B------:R-:W-:Y:S02]  /*71e0*/  HADD2.F32 R50, -RZ, R51.reuse.H0_H0 ;  /* 0x20000033ff327230 */ /* 0x100fe40000004100 */
[----:B------:R-:W-:Y:S01]  /*71f0*/  FFMA R21, R49, R76, R21 ;  /* 0x0000004c31157223 */ /* 0x000fe20000000015 */
[----:B------:R-:W-:Y:S02]  /*7200*/  HADD2.F32 R51, -RZ, R51.H1_H1 ;  /* 0x30000033ff337230 */ /* 0x000fe40000004100 */
[----:B------:R-:W-:Y:S01]  /*7210*/  FMUL R25, R47, R34 ;  /* 0x000000222f197220 */ /* 0x000fe20000400000 */
[----:B------:R-:W-:Y:S01]  /*7220*/  FFMA R22, R49, R77, R22 ;  /* 0x0000004d31167223 */ /* 0x000fe20000000016 */
[----:B------:R-:W-:Y:S01]  /*7230*/  FMUL R26, R47, R35 ;  /* 0x000000232f1a7220 */ /* 0x000fe20000400000 */
[----:B------:R-:W-:Y:S01]  /*7240*/  F2FP.SATFINITE.E4M3.F32.PACK_AB_MERGE_C R7, R10, R7, RZ ;  /* 0x000000070a07723e */ /* 0x000fe200048070ff */
[C---:B------:R-:W-:Y:S01]  /*7250*/  FFMA R23, R49.reuse, R78, R23 ;  /* 0x0000004e31177223 */ /* 0x040fe20000000017 */
[C---:B------:R-:W-:Y:S01]  /*7260*/  FFMA R24, R49.reuse, R79, R24 ;  /* 0x0000004f31187223 */ /* 0x040fe20000000018 */
[C---:B------:R-:W-:Y:S01]  /*7270*/  FFMA R25, R49.reuse, R50, R25 ;  /* 0x0000003231197223 */ /* 0x040fe20000000019 */
[----:B------:R-:W-:Y:S01]  /*7280*/  FFMA R26, R49, R51, R26 ;  /* 0x00000033311a7223 */ /* 0x000fe2000000001a */
[----:B------:R-:W-:Y:S02]  /*7290*/  F2FP.SATFINITE.E4M3.F32.PACK_AB_MERGE_C R28, R2, R0, R52 ;  /* 0x00000000021c723e */ /* 0x000fe40004807034 */
[----:B------:R-:W-:Y:S02]  /*72a0*/  F2FP.SATFINITE.E4M3.F32.PACK_AB_MERGE_C R31, R6, R3, R7 ;  /* 0x00000003061f723e */ /* 0x000fe40004807007 */
[----:B------:R-:W-:Y:S02]  /*72b0*/  F2FP.SATFINITE.E4M3.F32.PACK_AB_MERGE_C R13, R14, R13, RZ ;  /* 0x0000000d0e0d723e */ /* 0x000fe400048070ff */
[----:B------:R-:W-:Y:S01]  /*72c0*/  F2FP.SATFINITE.E4M3.F32.PACK_AB_MERGE_C R17, R18, R17, RZ ;  /* 0x000000111211723e */ /* 0x000fe200048070ff */
[----:B------:R1:W-:Y:S01]  /*72d0*/  STS.128 [R100+UR49+0x5200], R28 ;  /* 0x0052001c64007988 */ /* 0x0003e20008000c31 */
[----:B------:R-:W-:Y:S02]  /*72e0*/  F2FP.SATFINITE.E4M3.F32.PACK_AB_MERGE_C R14, R22, R21, RZ ;  /* 0x00000015160e723e */ /* 0x000fe400048070ff */
[----:B------:R-:W-:Y:S02]  /*72f0*/  F2FP.SATFINITE.E4M3.F32.PACK_AB_MERGE_C R25, R26, R25, RZ ;  /* 0x000000191a19723e */ /* 0x000fe400048070ff */
[----:B------:R-:W-:Y:S02]  /*7300*/  F2FP.SATFINITE.E4M3.F32.PACK_AB_MERGE_C R12, R12, R11, R13 ;  /* 0x0000000b0c0c723e */ /* 0x000fe4000480700d */
[----:B------:R-:W-:Y:S02]  /*7310*/  F2FP.SATFINITE.E4M3.F32.PACK_AB_MERGE_C R13, R16, R15, R17 ;  /* 0x0000000f100d723e */ /* 0x000fe40004807011 */
        /* <DEDUP_REMOVED lines=13> */
[----:B------:R-:W-:Y:S02]  /*73f0*/  UIADD3 UR8, UP0, UPT, UR52, 0x680, URZ ;  /* 0x0000068034087890 */ /* 0x000fe4000ff1e0ff */
[----:B------:R-:W-:Y:S02]  /*7400*/  UIADD3 UR5, UPT, UPT, UR41, 0x40, URZ ;  /* 0x0000004029057890 */ /* 0x000fe4000fffe0ff */
[----:B------:R-:W-:Y:S02]  /*7410*/  UIADD3 UR4, UPT, UPT, UR49, 0x5200, URZ ;  /* 0x0000520031047890 */ /* 0x000fe4000fffe0ff */
[----:B------:R-:W-:Y:S01]  /*7420*/  UIADD3.X UR9, UPT, UPT, URZ, UR53, URZ, UP0, !UPT ;  /* 0x00000035ff097290 */ /* 0x000fe200087fe4ff */
[----:B------:R-:W-:Y:S01]  /*7430*/  UMOV UR6, UR42 ;  /* 0x0000002a00067c82 */ /* 0x000fe20008000000 */
[----:B------:R-:W-:Y:S07]  /*7440*/  UMOV UR7, UR36 ;  /* 0x0000002400077c82 */ /* 0x000fee0008000000 */
[----:B------:R2:W-:Y:S01]  /*7450*/  UTMASTG.3D [UR4], [UR8] ;  /* 0x00000004080073b5 */ /* 0x0005e20008010000 */
[----:B------:R0:W-:Y:S01]  /*7460*/  UTMACMDFLUSH ;  /* 0x00000000000079b7 */ /* 0x0001e20000000000 */
[----:B--2---:R-:W-:Y:S04]  /*7470*/  DEPBAR.LE SB0, 0x1 ;  /* 0x000080400000791a */ /* 0x004fe80000000000 */
.L_x_108:
[----:B------:R-:W-:Y:S05]  /*7480*/  BSYNC.RECONVERGENT B0 ;  /* 0x0000000000007941 */ /* 0x000fea0003800200 */
.L_x_107:
        /* <DEDUP_REMOVED lines=15> */
.L_x_112:
[----:B------:R-:W-:Y:S05]  /*7580*/  BSYNC B0 ;  /* 0x0000000000007941 */ /* 0x000fea0003800000 */
.L_x_111:
[----:B------:R-:W-:Y:S01]  /*7590*/  ISETP.NE.AND P0, PT, R116, RZ, PT ;  /* 0x000000ff7400720c */ /* 0x000fe20003f05270 */
[----:B------:R-:W-:Y:S11]  /*75a0*/  VIADD R105, R105, 0x1 ;  /* 0x0000000169697836 */ /* 0x000ff60000000000 */
[----:B------:R-:W-:Y:S01]  /*75b0*/  @!UPT UIADD3 URZ, UPT, UPT, URZ, URZ, URZ ;  /* 0x000000fffffff290 */ /* 0x000fe2000fffe0ff */
[----:B------:R3:W4:Y:S04]  /*75c0*/  @P0 LDS.128 R84, [R2+0x210] ;  /* 0x0002100002540984 */ /* 0x0007280000000c00 */
[----:B------:R1:W1:Y:S01]  /*75d0*/  @P0 LDS.128 R80, [R3+UR49+0x200] ;  /* 0x0002003103500984 */ /* 0x0002620008000c00 */
        /* <DEDUP_REMOVED lines=14> */
.L_x_110:
[----:B------:R-:W-:Y:S05]  /*76c0*/  BSYNC B1 ;  /* 0x0000000000017941 */ /* 0x000fea0003800000 */
.L_x_109:
[----:B------:R-:W-:Y:S05]  /*76d0*/  VIADD R0, R48, 0x80 ;  /* 0x0000008030007836 */ /* 0x000fea0000000000 */
[----:B------:R-:W-:Y:S04]  /*76e0*/  SHF.R.U32.HI R0, RZ, 0x15, R0 ;  /* 0x00000015ff007819 */ /* 0x000fe80000011600 */
[----:B------:R-:W-:Y:S11]  /*76f0*/  LOP3.LUT P0, RZ, R0, 0x3, R101, 0x48, !PT ;  /* 0x0000000300ff7812 */ /* 0x000ff60007804865 */
[----:B------:R-:W-:Y:S02]  /*7700*/  @!UPT UIADD3 URZ, UPT, UPT, URZ, URZ, URZ ;  /* 0x000000fffffff290 */ /* 0x000fe4000fffe0ff */
[----:B------:R-:W-:Y:S05]  /*7710*/  @!P0 BRA `(.L_x_114) ;  /* 0x0000000000408947 */ /* 0x000fea0003800000 */
[----:B------:R-:W2:Y:S01]  /*7720*/  LDCU.64 UR8, c[0x4][0x78] ;  /* 0x01000f00ff0877ac */ /* 0x000ea20008000a00 */
[----:B------:R-:W-:Y:S01]  /*7730*/  MOV R3, 0x0 ;  /* 0x0000000000037802 */ /* 0x000fe20000000f00 */
[----:B-1----:R-:W-:Y:S02]  /*7740*/  HFMA2 R12, -RZ, RZ, 0, 5.9604644775390625e-08 ;  /* 0x00000001ff0c7431 */ /* 0x002fe400000001ff */
[----:B------:R-:W-:Y:S02]  /*7750*/  IMAD.MOV.U32 R8, RZ, RZ, 0x192 ;  /* 0x00000192ff087424 */ /* 0x000fe400078e00ff */
[----:B------:R-:W-:Y:S01]  /*7760*/  IMAD.MOV.U32 R13, RZ, RZ, RZ ;  /* 0x000000ffff0d7224 */ /* 0x000fe200078e00ff */
[----:B------:R-:W1:Y:S01]  /*7770*/  LDCU.64 UR6, c[0x4][0x80] ;  /* 0x01001000ff0677ac */ /* 0x000e620008000a00 */
[----:B------:R-:W3:Y:S01]  /*7780*/  LDC.64 R2, c[0x4][R3] ;  /* 0x0100000003027b82 */ /* 0x000ee20000000a00 */
[----:B------:R-:W4:Y:S01]  /*7790*/  LDCU.64 UR4, c[0x4][0x18] ;  /* 0x01000300ff0477ac */ /* 0x000f220008000a00 */
[----:B--2---:R-:W-:Y:S01]  /*77a0*/  MOV R5, UR9 ;  /* 0x0000000900057c02 */ /* 0x004fe20008000f00 */
[----:B------:R-:W-:Y:S01]  /*77b0*/  IMAD.U32 R4, RZ, RZ, UR8 ;  /* 0x00000008ff047e24 */ /* 0x000fe2000f8e00ff */
[----:B-1----:R-:W-:Y:S01]  /*77c0*/  MOV R7, UR7 ;  /* 0x0000000700077c02 */ /* 0x002fe20008000f00 */
[----:B------:R-:W-:Y:S01]  /*77d0*/  IMAD.U32 R6, RZ, RZ, UR6 ;  /* 0x00000006ff067e24 */ /* 0x000fe2000f8e00ff */
[----:B----4-:R-:W-:Y:S01]  /*77e0*/  MOV R11, UR5 ;  /* 0x00000005000b7c02 */ /* 0x010fe20008000f00 */
[----:B------:R-:W-:Y:S02]  /*77f0*/  IMAD.U32 R10, RZ, RZ, UR4 ;  /* 0x00000004ff0a7e24 */ /* 0x000fe4000f8e00ff */
[----:B------:R-:W-:Y:S07]  /*7800*/  LEPC R20, `(.L_x_114) ;  /* 0x000000001014794e */ /* 0x000fee0000000000 */
[----:B---3--:R-:W-:Y:S05]  /*7810*/  CALL.ABS.NOINC R2 ;  /* 0x0000000002007343 */ /* 0x008fea0003c00000 */
.L_x_114:
        /* <DEDUP_REMOVED lines=148> */
[----:B------:R-:W-:Y:S02]  /*8160*/  UIADD3 UR8, UP0, UPT, UR52, 0x680, URZ ;  /* 0x0000068034087890 */ /* 0x000fe4000ff1e0ff */
[----:B------:R-:W-:Y:S02]  /*8170*/  UIADD3 UR5, UPT, UPT, UR41, 0x80, URZ ;  /* 0x0000008029057890 */ /* 0x000fe4000fffe0ff */
[----:B------:R-:W-:Y:S01]  /*8180*/  MOV R109, UR10 ;  /* 0x0000000a006d7c02 */ /* 0x000fe20008000f00 */
[----:B------:R-:W-:Y:S01]  /*8190*/  UIADD3.X UR9, UPT, UPT, URZ, UR53, URZ, UP0, !UPT ;  /* 0x00000035ff097290 */ /* 0x000fe200087fe4ff */
[----:B------:R-:W-:Y:S02]  /*81a0*/  UMOV UR6, UR42 ;  /* 0x0000002a00067c82 */ /* 0x000fe40008000000 */
[----:B------:R-:W-:Y:S01]  /*81b0*/  R2UR UR4, R109 ;  /* 0x000000006d0472ca */ /* 0x000fe200000e0000 */
[----:B------:R-:W-:Y:S11]  /*81c0*/  UMOV UR7, UR36 ;  /* 0x0000002400077c82 */ /* 0x000ff60008000000 */
[----:B------:R-:W-:Y:S01]  /*81d0*/  @!UPT UIADD3 URZ, UPT, UPT, URZ, URZ, URZ ;  /* 0x000000fffffff290 */ /* 0x000fe2000fffe0ff */
[----:B------:R2:W-:Y:S01]  /*81e0*/  UTMASTG.3D [UR4], [UR8] ;  /* 0x00000004080073b5 */ /* 0x0005e20008010000 */
[----:B------:R0:W-:Y:S01]  /*81f0*/  UTMACMDFLUSH ;  /* 0x00000000000079b7 */ /* 0x0001e20000000000 */
[----:B--2---:R-:W-:Y:S04]  /*8200*/  DEPBAR.LE SB0, 0x1 ;  /* 0x000080400000791a */ /* 0x004fe80000000000 */
.L_x_116:
[----:B------:R-:W-:Y:S05]  /*8210*/  BSYNC.RECONVERGENT B0 ;  /* 0x0000000000007941 */ /* 0x000fea0003800200 */
.L_x_115:
        /* <DEDUP_REMOVED lines=15> */
.L_x_120:
[----:B------:R-:W-:Y:S05]  /*8310*/  BSYNC B0 ;  /* 0x0000000000007941 */ /* 0x000fea0003800000 */
.L_x_119:
        /* <DEDUP_REMOVED lines=19> */
.L_x_118:
[----:B------:R-:W-:Y:S05]  /*8450*/  BSYNC B1 ;  /* 0x0000000000017941 */ /* 0x000fea0003800000 */
.L_x_117:
        /* <DEDUP_REMOVED lines=21> */
.L_x_122:
[----:B------:R-:W-:Y:S01]  /*85b0*/  ISETP.NE.AND P0, PT, R110, RZ, PT ;  /* 0x000000ff6e00720c */ /* 0x000fe20003f05270 */
[----:B------:R-:W-:Y:S05]  /*85c0*/  WARPSYNC.ALL ;  /* 0x0000000000007948 */ /* 0x000fea0003800000 */
[----:B------:R-:W-:Y:S01]  /*85d0*/  R2UR UR4, R48 ;  /* 0x00000000300472ca */ /* 0x000fe200000e0000 */
[----:B------:R-:W-:Y:S01]  /*85e0*/  BSSY.RECONVERGENT B0, `(.L_x_123) ;  /* 0x000009c000007945 */ /* 0x000fe20003800200 */
[-C--:B------:R-:W-:Y:S02]  /*85f0*/  F2FP.F16.E4M3.UNPACK_B R2, R80.reuse ;  /* 0x00000050ff02723e */ /* 0x080fe400020006ff */
[----:B------:R-:W-:Y:S02]  /*8600*/  F2FP.F16.E4M3.UNPACK_B R80, R80.H1 ;  /* 0x00000050ff50723e */ /* 0x000fe400030006ff */
[-C--:B------:R-:W-:Y:S01]  /*8610*/  F2FP.F16.E4M3.UNPACK_B R51, R81.reuse ;  /* 0x00000051ff33723e */ /* 0x080fe200020006ff */
[--C-:B------:R-:W-:Y:S01]  /*8620*/  HADD2.F32 R0, -RZ, R2.reuse.H0_H0 ;  /* 0x20000002ff007230 */ /* 0x100fe20000004100 */
[----:B------:R-:W-:Y:S01]  /*8630*/  F2FP.F16.E4M3.UNPACK_B R81, R81.H1 ;  /* 0x00000051ff51723e */ /* 0x000fe200030006ff */
[----:B------:R-:W-:Y:S01]  /*8640*/  HADD2.F32 R2, -RZ, R2.H1_H1 ;  /* 0x30000002ff027230 */ /* 0x000fe20000004100 */
[-C--:B------:R-:W-:Y:S01]  /*8650*/  F2FP.F16.E4M3.UNPACK_B R55, R82.reuse ;  /* 0x00000052ff37723e */ /* 0x080fe200020006ff */
[--C-:B------:R-:W-:Y:S01]  /*8660*/  HADD2.F32 R3, -RZ, R80.reuse.H0_H0 ;  /* 0x20000050ff037230 */ /* 0x100fe20000004100 */
[----:B------:R-:W-:Y:S01]  /*8670*/  F2FP.F16.E4M3.UNPACK_B R82, R82.H1 ;  /* 0x00000052ff52723e */ /* 0x000fe200030006ff */
[----:B-1----:R-:W-:Y:S01]  /*8680*/  LDTM.16dp32bit_t0_t15.x32 R4, tmem[UR4+0xc0] ;  /* 0x0000c004000479ee */ /* 0x002fe20008a80000 */
[----:B------:R-:W1:Y:S01]  /*8690*/  LDTM.16dp32bit_t16_t31.x32 R4, tmem[UR4+0xe0] ;  /* 0x0000e004000479ee */ /* 0x000e620008aa0000 */
[----:B------:R-:W-:Y:S01]  /*86a0*/  NOP ;  /* 0x0000000000007918 */ /* 0x000fe20000000000 */
[--C-:B------:R-:W-:Y:S01]  /*86b0*/  HADD2.F32 R50, -RZ, R51.reuse.H0_H0 ;  /* 0x20000033ff327230 */ /* 0x100fe20000004100 */
[----:B------:R-:W-:Y:S01]  /*86c0*/  R2UR UR5, R113 ;  /* 0x00000000710572ca */ /* 0x000fe200000e0000 */
[----:B------:R-:W-:Y:S01]  /*86d0*/  HADD2.F32 R51, -RZ, R51.H1_H1 ;  /* 0x30000033ff337230 */ /* 0x000fe20000004100 */
[----:B------:R-:W-:Y:S01]  /*86e0*/  F2FP.F16.E4M3.UNPACK_B R59, R83 ;  /* 0x00000053ff3b723e */ /* 0x000fe200020006ff */
[--C-:B------:R-:W-:Y:S01]  /*86f0*/  HADD2.F32 R54, -RZ, R55.reuse.H0_H0 ;  /* 0x20000037ff367230 */ /* 0x100fe20000004100 */
[----:B------:R-:W-:Y:S01]  /*8700*/  F2FP.F16.E4M3.UNPACK_B R63, R84 ;  /* 0x00000054ff3f723e */ /* 0x000fe200020006ff */
[----:B------:R-:W-:Y:S01]  /*8710*/  HADD2.F32 R55, -RZ, R55.H1_H1 ;  /* 0x30000037ff377230 */ /* 0x000fe20000004100 */
[----:B------:R-:W-:Y:S01]  /*8720*/  F2FP.F16.E4M3.UNPACK_B R67, R85 ;  /* 0x00000055ff43723e */ /* 0x000fe200020006ff */
[--C-:B------:R-:W-:Y:S01]  /*8730*/  HADD2.F32 R58, -RZ, R59.reuse.H0_H0 ;  /* 0x2000003bff3a7230 */ /* 0x100fe20000004100 */
[----:B------:R-:W-:Y:S01]  /*8740*/  F2FP.F16.E4M3.UNPACK_B R71, R86 ;  /* 0x00000056ff47723e */ /* 0x000fe200020006ff */
[----:B------:R-:W-:Y:S01]  /*8750*/  HADD2.F32 R59, -RZ, R59.H1_H1 ;  /* 0x3000003bff3b7230 */ /* 0x000fe20000004100 */
[----:B------:R-:W-:Y:S01]  /*8760*/  F2FP.F16.E4M3.UNPACK_B R74, R87 ;  /* 0x00000057ff4a723e */ /* 0x000fe200020006ff */
[--C-:B------:R-:W-:Y:S01]  /*8770*/  HADD2.F32 R62, -RZ, R63.reuse.H0_H0 ;  /* 0x2000003fff3e7230 */ /* 0x100fe20000004100 */
[----:B------:R-:W-:Y:S01]  /*8780*/  F2FP.F16.E4M3.UNPACK_B R83, R83.H1 ;  /* 0x00000053ff53723e */ /* 0x000fe200030006ff */
[----:B------:R-:W-:Y:S01]  /*8790*/  UIADD3 UR5, UPT, UPT, UR5, 0xe0, URZ ;  /* 0x000000e005057890 */ /* 0x000fe2000fffe0ff */
[----:B------:R-:W-:Y:S01]  /*87a0*/  HADD2.F32 R63, -RZ, R63.H1_H1 ;  /* 0x3000003fff3f7230 */ /* 0x000fe20000004100 */
[----:B------:R-:W-:Y:S01]  /*87b0*/  F2FP.F16.E4M3.UNPACK_B R84, R84.H1 ;  /* 0x00000054ff54723e */ /* 0x000fe200030006ff */
[--C-:B------:R-:W-:Y:S01]  /*87c0*/  HADD2.F32 R66, -RZ, R67.reuse.H0_H0 ;  /* 0x20000043ff427230 */ /* 0x100fe20000004100 */
[----:B------:R-:W-:Y:S01]  /*87d0*/  UPRMT UR5, UR37, 0x654, UR5 ;  /* 0x0000065425057896 */ /* 0x000fe20008000005 */
[----:B------:R-:W-:Y:S01]  /*87e0*/  HADD2.F32 R67, -RZ, R67.H1_H1 ;  /* 0x30000043ff437230 */ /* 0x000fe20000004100 */
[----:B------:R-:W-:Y:S01]  /*87f0*/  F2FP.F16.E4M3.UNPACK_B R85, R85.H1 ;  /* 0x00000055ff55723e */ /* 0x000fe200030006ff */
[--C-:B------:R-:W-:Y:S02]  /*8800*/  HADD2.F32 R70, -RZ, R71.reuse.H0_H0 ;  /* 0x20000047ff467230 */ /* 0x100fe40000004100 */
[C---:B-1----:R-:W-:Y:S01]  /*8810*/  FMUL R4, R47.reuse, R4 ;  /* 0x000000042f047220 */ /* 0x042fe20000400000 */
[C---:B------:R-:W-:Y:S01]  /*8820*/  FMUL R5, R47.reuse, R5 ;  /* 0x000000052f057220 */ /* 0x040fe20000400000 */
[C---:B------:R-:W-:Y:S01]  /*8830*/  FMUL R8, R47.reuse, R8 ;  /* 0x000000082f087220 */ /* 0x040fe20000400000 */
[----:B------:R-:W-:Y:S01]  /*8840*/  FMUL R9, R47, R9 ;  /* 0x000000092f097220 */ /* 0x000fe20000400000 */
[C---:B------:R-:W-:Y:S01]  /*8850*/  FFMA R4, R49.reuse, R0, R4 ;  /* 0x0000000031047223 */ /* 0x040fe20000000004 */
[----:B------:R-:W-:Y:S01]  /*8860*/  SYNCS.ARRIVE.TRANS64.RED.A1T0 RZ, [UR5], RZ ;  /* 0x000000ffffff79a7 */ /* 0x000fe20008100405 */
        /* <DEDUP_REMOVED lines=8> */
[----:B------:R-:W-:Y:S02]  /*88f0*/  HADD2.F32 R71, -RZ, R71.H1_H1 ;  /* 0x30000047ff477230 */ /* 0x000fe40000004100 */
[C---:B------:R-:W-:Y:S01]  /*8900*/  FMUL R25, R47.reuse, R30 ;  /* 0x0000001e2f197220 */ /* 0x040fe20000400000 */
[C---:B------:R-:W-:Y:S01]  /*8910*/  FMUL R30, R47.reuse, R35 ;  /* 0x000000232f1e7220 */ /* 0x040fe20000400000 */
[----:B------:R-:W-:Y:S02]  /*8920*/  HADD2.F32 R48, -RZ, R80.H1_H1 ;  /* 0x30000050ff307230 */ /* 0x000fe40000004100 */
[C---:B------:R-:W-:Y:S01]  /*8930*/  FMUL R6, R47.reuse, R6 ;  /* 0x000000062f067220 */ /* 0x040fe20000400000 */
[C---:B------:R-:W-:Y:S01]  /*8940*/  FMUL R7, R47.reuse, R7 ;  /* 0x000000072f077220 */ /* 0x040fe20000400000 */
[--C-:B------:R-:W-:Y:S02]  /*8950*/  HADD2.F32 R52, -RZ, R81.reuse.H0_H0 ;  /* 0x20000051ff347230 */ /* 0x100fe40000004100 */
[----:B------:R-:W-:Y:S01]  /*8960*/  FMUL R10, R47, R10 ;  /* 0x0000000a2f0a7220 */ /* 0x000fe20000400000 */
[C---:B------:R-:W-:Y:S01]  /*8970*/  FFMA R6, R49.reuse, R3, R6 ;  /* 0x0000000331067223 */ /* 0x040fe20000000006 */
[----:B------:R-:W-:Y:S02]  /*8980*/  HADD2.F32 R53, -RZ, R81.H1_H1 ;  /* 0x30000051ff357230 */ /* 0x000fe40000004100 */
[C---:B------:R-:W-:Y:S01]  /*8990*/  FFMA R7, R49.reuse, R48, R7 ;  /* 0x0000003031077223 */ /* 0x040fe20000000007 */
[C---:B------:R-:W-:Y:S01]  /*89a0*/  FFMA R8, R49.reuse, R50, R8 ;  /* 0x0000003231087223 */ /* 0x040fe20000000008 */
[C---:B------:R-:W-:Y:S01]  /*89b0*/  FFMA R9, R49.reuse, R51, R9 ;  /* 0x0000003331097223 */ /* 0x040fe20000000009 */
[----:B------:R-:W-:Y:S01]  /*89c0*/  FFMA R10, R49, R52, R10 ;  /* 0x00000034310a7223 */ /* 0x000fe2000000000a */
[--C-:B------:R-:W-:Y:S01]  /*89d0*/  HADD2.F32 R48, -RZ, R74.reuse.H0_H0 ;  /* 0x2000004aff307230 */ /* 0x100fe20000004100 */
[----:B------:R-:W-:Y:S01]  /*89e0*/  F2FP.SATFINITE.E4M3.F32.PACK_AB_MERGE_C R77, R7, R6, RZ ;  /* 0x00000006074d723e */ /* 0x000fe200048070ff */
[C---:B------:R-:W-:Y:S01]  /*89f0*/  FMUL R7, R47.reuse, R24 ;  /* 0x000000182f077220 */ /* 0x040fe20000400000 */
[C---:B------:R-:W-:Y:S01]  /*8a00*/  FMUL R24, R47.reuse, R29 ;  /* 0x0000001d2f187220 */ /* 0x040fe20000400000 */
[C---:B------:R-:W-:Y:S01]  /*8a10*/  FMUL R29, R47.reuse, R34 ;  /* 0x000000222f1d7220 */ /* 0x040fe20000400000 */
[----:B------:R-:W-:Y:S02]  /*8a20*/  HADD2.F32 R74, -RZ, R74.H1_H1 ;  /* 0x3000004aff4a7230 */ /* 0x000fe40000004100 */
[C---:B------:R-:W-:Y:S01]  /*8a30*/  FMUL R11, R47.reuse, R11 ;  /* 0x0000000b2f0b7220 */ /* 0x040fe20000400000 */
[--C-:B------:R-:W-:Y:S02]  /*8a40*/  HADD2.F32 R56, -RZ, R82.reuse.H0_H0 ;  /* 0x20000052ff387230 */ /* 0x100fe40000004100 */
[----:B------:R-:W-:Y:S01]  /*8a50*/  FMUL R14, R47, R14 ;  /* 0x0000000e2f0e7220 */ /* 0x000fe20000400000 */
[----:B------:R-:W-:Y:S02]  /*8a60*/  HADD2.F32 R57, -RZ, R82.H1_H1 ;  /* 0x30000052ff397230 */ /* 0x000fe40000004100 */
[C---:B------:R-:W-:Y:S01]  /*8a70*/  FFMA R11, R49.reuse, R53, R11 ;  /* 0x00000035310b7223 */ /* 0x040fe2000000000b */
[----:B------:R-:W-:Y:S01]  /*8a80*/  F2FP.F16.E4M3.UNPACK_B R86, R86.H1 ;  /* 0x00000056ff56723e */ /* 0x000fe200030006ff */
[C---:B------:R-:W-:Y:S01]  /*8a90*/  FFMA R12, R49.reuse, R54, R12 ;  /* 0x00000036310c7223 */ /* 0x040fe2000000000c */
[C---:B------:R-:W-:Y:S01]  /*8aa0*/  FFMA R13, R49.reuse, R55, R13 ;  /* 0x00000037310d7223 */ /* 0x040fe2000000000d */
[----:B------:R-:W-:Y:S01]  /*8ab0*/  F2FP.F16.E4M3.UNPACK_B R87, R87.H1 ;  /* 0x00000057ff57723e */ /* 0x000fe200030006ff */
[----:B------:R-:W-:Y:S01]  /*8ac0*/  FFMA R14, R49, R56, R14 ;  /* 0x00000038310e7223 */ /* 0x000fe2000000000e */
[----:B------:R-:W-:Y:S01]  /*8ad0*/  F2FP.SATFINITE.E4M3.F32.PACK_AB_MERGE_C R10, R11, R10, RZ ;  /* 0x0000000a0b0a723e */ /* 0x000fe200048070ff */
[C---:B------:R-:W-:Y:S01]  /*8ae0*/  FMUL R15, R47.reuse, R15 ;  /* 0x0000000f2f0f7220 */ /* 0x040fe20000400000 */
[--C-:B------:R-:W-:Y:S02]  /*8af0*/  HADD2.F32 R60, -RZ, R83.reuse.H0_H0 ;  /* 0x20000053ff3c7230 */ /* 0x100fe40000004100 */
[----:B------:R-:W-:Y:S01]  /*8b00*/  FMUL R18, R47, R18 ;  /* 0x000000122f127220 */ /* 0x000fe20000400000 */
[----:B------:R-:W-:Y:S02]  /*8b10*/  HADD2.F32 R61, -RZ, R83.H1_H1 ;  /* 0x30000053ff3d7230 */ /* 0x000fe40000004100 */
[----:B------:R-:W-:Y:S01]  /*8b20*/  FFMA R15, R49, R57, R15 ;  /* 0x00000039310f7223 */ /* 0x000fe2000000000f */
[----:B------:R-:W-:Y:S01]  /*8b30*/  IADD3 R45, PT, PT, R45, 0x1, RZ ;  /* 0x000000012d2d7810 */ /* 0x000fe20007ffe0ff */
[C---:B------:R-:W-:Y:S01]  /*8b40*/  FFMA R16, R49.reuse, R58, R16 ;  /* 0x0000003a31107223 */ /* 0x040fe20000000010 */
        /* <DEDUP_REMOVED lines=8> */
[C---:B------:R-:W-:Y:S01]  /*8bd0*/  FFMA R0, R49.reuse, R62, R0 ;  /* 0x0000003e31007223 */ /* 0x040fe20000000000 */
[C---:B------:R-:W-:Y:S01]  /*8be0*/  FFMA R2, R49.reuse, R63, R2 ;  /* 0x0000003f31027223 */ /* 0x040fe20000000002 */
[--C-:B------:R-:W-:Y:S02]  /*8bf0*/  HADD2.F32 R68, -RZ, R85.reuse.H0_H0 ;  /* 0x20000055ff447230 */ /* 0x100fe40000004100 */
[----:B------:R-:W-:Y:S01]  /*8c00*/  FFMA R3, R49, R64, R3 ;  /* 0x0000004031037223 */ /* 0x000fe20000000003 */
[----:B------:R-:W-:Y:S02]  /*8c10*/  HADD2.F32 R69, -RZ, R85.H1_H1 ;  /* 0x30000055ff457230 */ /* 0x000fe40000004100 */
[C---:B------:R-:W-:Y:S01]  /*8c20*/  FMUL R21, R47.reuse, R26 ;  /* 0x0000001a2f157220 */ /* 0x040fe20000400000 */
[----:B------:R-:W-:Y:S01]  /*8c30*/  FMUL R22, R47, R27 ;  /* 0x0000001b2f167220 */ /* 0x000fe20000400000 */
[C---:B------:R-:W-:Y:S01]  /*8c40*/  FFMA R6, R49.reuse, R65, R6 ;  /* 0x0000004131067223 */ /* 0x040fe20000000006 */
[----:B------:R-:W-:Y:S01]  /*8c50*/  FFMA R7, R49, R66, R7 ;  /* 0x0000004231077223 */ /* 0x000fe20000000007 */
[----:B------:R-:W-:Y:S01]  /*8c60*/  FMUL R23, R47, R28 ;  /* 0x0000001c2f177220 */ /* 0x000fe20000400000 */
[C---:B------:R-:W-:Y:S01]  /*8c70*/  FFMA R20, R49.reuse, R67, R20 ;  /* 0x0000004331147223 */ /* 0x040fe20000000014 */
[--C-:B------:R-:W-:Y:S02]  /*8c80*/  HADD2.F32 R72, -RZ, R86.reuse.H0_H0 ;  /* 0x20000056ff487230 */ /* 0x100fe40000004100 */
[C---:B------:R-:W-:Y:S01]  /*8c90*/  FFMA R21, R49.reuse, R68, R21 ;  /* 0x0000004431157223 */ /* 0x040fe20000000015 */
[----:B------:R-:W-:Y:S02]  /*8ca0*/  HADD2.F32 R73, -RZ, R86.H1_H1 ;  /* 0x30000056ff497230 */ /* 0x000fe40000004100 */
[----:B------:R-:W-:Y:S01]  /*8cb0*/  FFMA R22, R49, R69, R22 ;  /* 0x0000004531167223 */ /* 0x000fe20000000016 */
[C---:B------:R-:W-:Y:S01]  /*8cc0*/  FMUL R26, R47.reuse, R31 ;  /* 0x0000001f2f1a7220 */ /* 0x040fe20000400000 */
[----:B------:R-:W-:Y:S01]  /*8cd0*/  FMUL R27, R47, R32 ;  /* 0x000000202f1b7220 */ /* 0x000fe20000400000 */
[----:B------:R-:W-:Y:S01]  /*8ce0*/  FFMA R23, R49, R70, R23 ;  /* 0x0000004631177223 */ /* 0x000fe20000000017 */
[----:B------:R-:W-:Y:S01]  /*8cf0*/  FMUL R28, R47, R33 ;  /* 0x000000212f1c7220 */ /* 0x000fe20000400000 */
[C---:B------:R-:W-:Y:S01]  /*8d00*/  FFMA R24, R49.reuse, R71, R24 ;  /* 0x0000004731187223 */ /* 0x040fe20000000018 */
[--C-:B------:R-:W-:Y:S02]  /*8d10*/  HADD2.F32 R75, -RZ, R87.reuse.H0_H0 ;  /* 0x20000057ff4b7230 */ /* 0x100fe40000004100 */
[C---:B------:R-:W-:Y:S01]  /*8d20*/  FFMA R25, R49.reuse, R72, R25 ;  /* 0x0000004831197223 */ /* 0x040fe20000000019 */
[----:B------:R-:W-:Y:S02]  /*8d30*/  HADD2.F32 R76, -RZ, R87.H1_H1 ;  /* 0x30000057ff4c7230 */ /* 0x000fe40000004100 */
[----:B------:R-:W-:Y:S01]  /*8d40*/  FFMA R26, R49, R73, R26 ;  /* 0x00000049311a7223 */ /* 0x000fe2000000001a */
[----:B------:R-:W-:Y:S01]  /*8d50*/  F2FP.SATFINITE.E4M3.F32.PACK_AB_MERGE_C R14, R15, R14, RZ ;  /* 0x0000000e0f0e723e */ /* 0x000fe200048070ff */
[----:B------:R-:W-:Y:S01]  /*8d60*/  FFMA R27, R49, R48, R27 ;  /* 0x00000030311b7223 */ /* 0x000fe2000000001b */
[----:B------:R-:W-:Y:S01]  /*8d70*/  F2FP.SATFINITE.E4M3.F32.PACK_AB_MERGE_C R18, R19, R18, RZ ;  /* 0x000000121312723e */ /* 0x000fe200048070ff */
[C---:B------:R-:W-:Y:S01]  /*8d80*/  FFMA R28, R49.reuse, R74, R28 ;  /* 0x0000004a311c7223 */ /* 0x040fe2000000001c */
[C---:B------:R-:W-:Y:S01]  /*8d90*/  FFMA R29, R49.reuse, R75, R29 ;  /* 0x0000004b311d7223 */ /* 0x040fe2000000001d */
[----:B------:R-:W-:Y:S01]  /*8da0*/  FFMA R30, R49, R76, R30 ;  /* 0x0000004c311e7223 */ /* 0x000fe2000000001e */
[----:B------:R-:W-:Y:S02]  /*8db0*/  F2FP.SATFINITE.E4M3.F32.PACK_AB_MERGE_C R32, R5, R4, R77 ;  /* 0x000000040520723e */ /* 0x000fe4000480704d */
[----:B------:R-:W-:Y:S02]  /*8dc0*/  F2FP.SATFINITE.E4M3.F32.PACK_AB_MERGE_C R33, R9, R8, R10 ;  /* 0x000000080921723e */ /* 0x000fe4000480700a */
        /* <DEDUP_REMOVED lines=10> */
[----:B------:R-:W-:Y:S05]  /*8e70*/  F2FP.SATFINITE.E4M3.F32.PACK_AB_MERGE_C R7, R28, R27, R29 ;  /* 0x0000001b1c07723e */ /* 0x000fea000480701d */
        /* <DEDUP_REMOVED lines=18> */
.L_x_124:
[----:B------:R-:W-:Y:S05]  /*8fa0*/  BSYNC.RECONVERGENT B0 ;  /* 0x0000000000007941 */ /* 0x000fea0003800200 */
.L_x_123:
[----:B------:R-:W-:Y:S01]  /*8fb0*/  BAR.SYNC.DEFER_BLOCKING 0x1, 0x80 ;  /* 0x0042000000007b1d */ /* 0x000fe20000010000 */
[----:B------:R-:W-:Y:S01]  /*8fc0*/  ISETP.NE.AND P2, PT, R111, RZ, PT ;  /* 0x000000ff6f00720c */ /* 0x000fe20003f45270 */
[----:B------:R-:W-:Y:S01]  /*8fd0*/  IMAD.IADD R14, R43, 0x1, R94 ;  /* 0x000000012b0e7824 */ /* 0x000fe200078e025e */
[----:B------:R-:W-:Y:S01]  /*8fe0*/  ISETP.NE.AND P0, PT, R112, 0x2, PT ;  /* 0x000000027000780c */ /* 0x000fe20003f05270 */
[----:B------:R-:W-:Y:S01]  /*8ff0*/  IMAD.IADD R15, R44, 0x1, R95 ;  /* 0x000000012c0f7824 */ /* 0x000fe200078e025f */
[----:B------:R-:W-:Y:S02]  /*9000*/  ISETP.NE.AND P1, PT, R45, 0x4, PT ;  /* 0x000000042d00780c */ /* 0x000fe40003f25270 */
[----:B------:R-:W-:Y:S02]  /*9010*/  SEL R2, RZ, 0x1, P0 ;  /* 0x00000001ff027807 */ /* 0x000fe40000000000 */
[----:B------:R-:W-:Y:S02]  /*9020*/  SEL R0, RZ, 0x1, P1 ;  /* 0x00000001ff007807 */ /* 0x000fe40000800000 */
[----:B------:R-:W-:Y:S02]  /*9030*/  LOP3.LUT R106, R106, R2, RZ, 0x3c, !PT ;  /* 0x000000026a6a7212 */ /* 0x000fe400078e3cff */
[----:B------:R-:W-:Y:S02]  /*9040*/  LOP3.LUT R107, R107, R0, RZ, 0x3c, !PT ;  /* 0x000000006b6b7212 */ /* 0x000fe400078e3cff */
[----:B------:R-:W-:Y:S02]  /*9050*/  @P2 R2UR UR36, R103 ;  /* 0x00000000672422ca */ /* 0x000fe400000e0000 */
[----:B------:R-:W-:Y:S02]  /*9060*/  SEL R112, R112, RZ, P0 ;  /* 0x000000ff70707207 */ /* 0x000fe40000000000 */
[----:B------:R-:W-:Y:S01]  /*9070*/  SEL R45, R45, RZ, P1 ;  /* 0x000000ff2d2d7207 */ /* 0x000fe20000800000 */
[----:B------:R-:W-:Y:S10]  /*9080*/  @P2 BRA `(.L_x_125) ;  /* 0xffffffbc00382947 */ /* 0x000ff4000383ffff */
[----:B------:R-:W-:Y:S05]  /*9090*/  EXIT ;  /* 0x000000000000794d */ /* 0x000fea0003800000 */
.L_x_19:
[----:B--2---:R2:W1:Y:S02]  /*90a0*/  SYNCS.PHASECHK.TRANS64.TRYWAIT P0, [R2+URZ+0x110], R3 ;  /* 0x00011003020075a7 */ /* 0x00446400080011ff */
[----:B-1----:R-:W-:Y:S05]  /*90b0*/  @!P0 NANOSLEEP.SYNCS 0x989680 ;  /* 0x009896800000895d */ /* 0x002fea0003900000 */
[----:B------:R-:W1:Y:S02]  /*90c0*/  @!P0 SYNCS.PHASECHK.TRANS64 P0, [R2+URZ+0x110], R3 ;  /* 0x00011003020085a7 */ /* 0x000e6400080010ff */
[----:B-1----:R-:W-:Y:S05]  /*90d0*/  @!P0 BRA `(.L_x_19) ;  /* 0xfffffffc00f08947 */ /* 0x002fea000383ffff */
[----:B------:R-:W-:Y:S05]  /*90e0*/  BRA `(.L_x_126) ;  /* 0xffffff8400447947 */ /* 0x000fea000383ffff */
.L_x_22:
[----:B-1----:R-:W-:-:S07]  /*90f0*/  MOV R2, UR33 ;  /* 0x0000002100027c02 */ /* 0x002fce0008000f00 */
.L_x_127:
[----:B-1----:R1:W2:Y:S02]  /*9100*/  SYNCS.PHASECHK.TRANS64.TRYWAIT P0, [R2+URZ+0x28], R4 ;  /* 0x00002804020075a7 */ /* 0x0022a400080011ff */
[----:B--2---:R-:W-:Y:S05]  /*9110*/  @!P0 NANOSLEEP.SYNCS 0x989680 ;  /* 0x009896800000895d */ /* 0x004fea0003900000 */
[----:B------:R-:W2:Y:S02]  /*9120*/  @!P0 SYNCS.PHASECHK.TRANS64 P0, [R2+URZ+0x28], R4 ;  /* 0x00002804020085a7 */ /* 0x000ea400080010ff */
[----:B--2---:R-:W-:Y:S05]  /*9130*/  @!P0 BRA `(.L_x_127) ;  /* 0xfffffffc00f08947 */ /* 0x004fea000383ffff */
[----:B------:R-:W-:Y:S05]  /*9140*/  BRA `(.L_x_21) ;  /* 0xffffff8400947947 */ /* 0x000fea000383ffff */
.L_x_28:
[----:B-1----:R-:W-:-:S07]  /*9150*/  MOV R2, UR17 ;  /* 0x0000001100027c02 */ /* 0x002fce0008000f00 */
.L_x_128:
[----:B-1----:R1:W2:Y:S02]  /*9160*/  SYNCS.PHASECHK.TRANS64.TRYWAIT P0, [R2+URZ+0x28], R4 ;  /* 0x00002804020075a7 */ /* 0x0022a400080011ff */
[----:B--2---:R-:W-:Y:S05]  /*9170*/  @!P0 NANOSLEEP.SYNCS 0x989680 ;  /* 0x009896800000895d */ /* 0x004fea0003900000 */
[----:B------:R-:W2:Y:S02]  /*9180*/  @!P0 SYNCS.PHASECHK.TRANS64 P0, [R2+URZ+0x28], R4 ;  /* 0x00002804020085a7 */ /* 0x000ea400080010ff */
[----:B--2---:R-:W-:Y:S05]  /*9190*/  @!P0 BRA `(.L_x_128) ;  /* 0xfffffffc00f08947 */ /* 0x004fea000383ffff */
[----:B------:R-:W-:Y:S05]  /*91a0*/  BRA `(.L_x_27) ;  /* 0xffffff88003c7947 */ /* 0x000fea000383ffff */
.L_x_32:
[----:B-1----:R1:W2:Y:S02]  /*91b0*/  SYNCS.PHASECHK.TRANS64.TRYWAIT P0, [R2+URZ+0xa0], R3 ;  /* 0x0000a003020075a7 */ /* 0x0022a400080011ff */
[----:B--2---:R-:W-:Y:S05]  /*91c0*/  @!P0 NANOSLEEP.SYNCS 0x989680 ;  /* 0x009896800000895d */ /* 0x004fea0003900000 */
[----:B------:R-:W2:Y:S02]  /*91d0*/  @!P0 SYNCS.PHASECHK.TRANS64 P0, [R2+URZ+0xa0], R3 ;  /* 0x0000a003020085a7 */ /* 0x000ea400080010ff */
[----:B--2---:R-:W-:Y:S05]  /*91e0*/  @!P0 BRA `(.L_x_32) ;  /* 0xfffffffc00f08947 */ /* 0x004fea000383ffff */
[----:B------:R-:W-:Y:S05]  /*91f0*/  BRA `(.L_x_129) ;  /* 0xffffff8800cc7947 */ /* 0x000fea000383ffff */
.L_x_36:
[----:B----4-:R-:W-:-:S07]  /*9200*/  MOV R0, UR5 ;  /* 0x0000000500007c02 */ /* 0x010fce0008000f00 */
.L_x_130:
[----:B-1----:R1:W2:Y:S02]  /*9210*/  SYNCS.PHASECHK.TRANS64.TRYWAIT P0, [R0+URZ], R2 ;  /* 0x00000002000075a7 */ /* 0x0022a400080011ff */
[----:B--2---:R-:W-:Y:S05]  /*9220*/  @!P0 NANOSLEEP.SYNCS 0x989680 ;  /* 0x009896800000895d */ /* 0x004fea0003900000 */
[----:B------:R-:W2:Y:S02]  /*9230*/  @!P0 SYNCS.PHASECHK.TRANS64 P0, [R0+URZ], R2 ;  /* 0x00000002000085a7 */ /* 0x000ea400080010ff */
[----:B--2---:R-:W-:Y:S05]  /*9240*/  @!P0 BRA `(.L_x_130) ;  /* 0xfffffffc00f08947 */ /* 0x004fea000383ffff */
[----:B------:R-:W-:Y:S05]  /*9250*/  BRA `(.L_x_131) ;  /* 0xffffff90003c7947 */ /* 0x000fea000383ffff */
.L_x_37:
[----:B----4-:R-:W-:-:S07]  /*9260*/  MOV R0, UR5 ;  /* 0x0000000500007c02 */ /* 0x010fce0008000f00 */
.L_x_132:
[----:B-1----:R1:W2:Y:S02]  /*9270*/  SYNCS.PHASECHK.TRANS64.TRYWAIT P0, [R0+URZ], R3 ;  /* 0x00000003000075a7 */ /* 0x0022a400080011ff */
[----:B--2---:R-:W-:Y:S05]  /*9280*/  @!P0 NANOSLEEP.SYNCS 0x989680 ;  /* 0x009896800000895d */ /* 0x004fea0003900000 */
[----:B------:R-:W2:Y:S02]  /*9290*/  @!P0 SYNCS.PHASECHK.TRANS64 P0, [R0+URZ], R3 ;  /* 0x00000003000085a7 */ /* 0x000ea400080010ff */
[----:B--2---:R-:W-:Y:S05]  /*92a0*/  @!P0 BRA `(.L_x_132) ;  /* 0xfffffffc00f08947 */ /* 0x004fea000383ffff */
[----:B------:R-:W-:Y:S05]  /*92b0*/  BRA `(.L_x_133) ;  /* 0xffffff9000487947 */ /* 0x000fea000383ffff */
.L_x_38:
[----:B----4-:R-:W-:-:S07]  /*92c0*/  MOV R0, UR5 ;  /* 0x0000000500007c02 */ /* 0x010fce0008000f00 */
.L_x_134:
[----:B-1----:R1:W2:Y:S02]  /*92d0*/  SYNCS.PHASECHK.TRANS64.TRYWAIT P0, [R0+URZ], R3 ;  /* 0x00000003000075a7 */ /* 0x0022a400080011ff */
[----:B--2---:R-:W-:Y:S05]  /*92e0*/  @!P0 NANOSLEEP.SYNCS 0x989680 ;  /* 0x009896800000895d */ /* 0x004fea0003900000 */
[----:B------:R-:W2:Y:S02]  /*92f0*/  @!P0 SYNCS.PHASECHK.TRANS64 P0, [R0+URZ], R3 ;  /* 0x00000003000085a7 */ /* 0x000ea400080010ff */
[----:B--2---:R-:W-:Y:S05]  /*9300*/  @!P0 BRA `(.L_x_134) ;  /* 0xfffffffc00f08947 */ /* 0x004fea000383ffff */
[----:B------:R-:W-:Y:S05]  /*9310*/  BRA `(.L_x_135) ;  /* 0xffffff9000547947 */ /* 0x000fea000383ffff */
.L_x_39:
[----:B----4-:R-:W-:-:S07]  /*9320*/  MOV R0, UR5 ;  /* 0x0000000500007c02 */ /* 0x010fce0008000f00 */
.L_x_136:
[----:B-1----:R1:W2:Y:S02]  /*9330*/  SYNCS.PHASECHK.TRANS64.TRYWAIT P0, [R0+URZ], R3 ;  /* 0x00000003000075a7 */ /* 0x0022a400080011ff */
[----:B--2---:R-:W-:Y:S05]  /*9340*/  @!P0 NANOSLEEP.SYNCS 0x989680 ;  /* 0x009896800000895d */ /* 0x004fea0003900000 */
[----:B------:R-:W2:Y:S02]  /*9350*/  @!P0 SYNCS.PHASECHK.TRANS64 P0, [R0+URZ], R3 ;  /* 0x00000003000085a7 */ /* 0x000ea400080010ff */
[----:B--2---:R-:W-:Y:S05]  /*9360*/  @!P0 BRA `(.L_x_136) ;  /* 0xfffffffc00f08947 */ /* 0x004fea000383ffff */
[----:B------:R-:W-:Y:S05]  /*9370*/  BRA `(.L_x_137) ;  /* 0xffffff9000607947 */ /* 0x000fea000383ffff */
.L_x_42:
[----:B-1----:R1:W2:Y:S02]  /*9380*/  SYNCS.PHASECHK.TRANS64.TRYWAIT P0, [R0+URZ+0x100], R4 ;  /* 0x00010004000075a7 */ /* 0x0022a400080011ff */
[----:B--2---:R-:W-:Y:S05]  /*9390*/  @!P0 NANOSLEEP.SYNCS 0x989680 ;  /* 0x009896800000895d */ /* 0x004fea0003900000 */
[----:B------:R-:W2:Y:S02]  /*93a0*/  @!P0 SYNCS.PHASECHK.TRANS64 P0, [R0+URZ+0x100], R4 ;  /* 0x00010004000085a7 */ /* 0x000ea400080010ff */
[----:B--2---:R-:W-:Y:S05]  /*93b0*/  @!P0 BRA `(.L_x_42) ;  /* 0xfffffffc00f08947 */ /* 0x004fea000383ffff */
[----:B------:R-:W-:Y:S05]  /*93c0*/  BRA `(.L_x_138) ;  /* 0xffffff9000bc7947 */ /* 0x000fea000383ffff */
.L_x_43:
[----:B------:R-:W-:-:S07]  /*93d0*/  MOV R0, UR5 ;  /* 0x0000000500007c02 */ /* 0x000fce0008000f00 */
.L_x_139:
[----:B-1----:R1:W2:Y:S02]  /*93e0*/  SYNCS.PHASECHK.TRANS64.TRYWAIT P0, [R0+URZ+0xb0], R5 ;  /* 0x0000b005000075a7 */ /* 0x0022a400080011ff */
[----:B--2---:R-:W-:Y:S05]  /*93f0*/  @!P0 NANOSLEEP.SYNCS 0x989680 ;  /* 0x009896800000895d */ /* 0x004fea0003900000 */
[----:B------:R-:W2:Y:S02]  /*9400*/  @!P0 SYNCS.PHASECHK.TRANS64 P0, [R0+URZ+0xb0], R5 ;  /* 0x0000b005000085a7 */ /* 0x000ea400080010ff */
[----:B--2---:R-:W-:Y:S05]  /*9410*/  @!P0 BRA `(.L_x_139) ;  /* 0xfffffffc00f08947 */ /* 0x004fea000383ffff */
[----:B------:R-:W-:Y:S05]  /*9420*/  BRA `(.L_x_140) ;  /* 0xffffff9000cc7947 */ /* 0x000fea000383ffff */
.L_x_44:
[----:B-1----:R1:W2:Y:S02]  /*9430*/  SYNCS.PHASECHK.TRANS64.TRYWAIT P1, [R0+URZ+0xa0], R4 ;  /* 0x0000a004000075a7 */ /* 0x0022a400080211ff */
[----:B--2---:R-:W-:Y:S05]  /*9440*/  @!P1 NANOSLEEP.SYNCS 0x989680 ;  /* 0x009896800000995d */ /* 0x004fea0003900000 */
[----:B------:R-:W2:Y:S02]  /*9450*/  @!P1 SYNCS.PHASECHK.TRANS64 P1, [R0+URZ+0xa0], R4 ;  /* 0x0000a004000095a7 */ /* 0x000ea400080210ff */
[----:B--2---:R-:W-:Y:S05]  /*9460*/  @!P1 BRA `(.L_x_44) ;  /* 0xfffffffc00f09947 */ /* 0x004fea000383ffff */
[----:B------:R-:W-:Y:S05]  /*9470*/  BRA `(.L_x_141) ;  /* 0xffffff9000fc7947 */ /* 0x000fea000383ffff */
.L_x_47:
[----:B------:R-:W-:-:S07]  /*9480*/  MOV R0, UR5 ;  /* 0x0000000500007c02 */ /* 0x000fce0008000f00 */
.L_x_142:
[----:B-1----:R1:W2:Y:S02]  /*9490*/  SYNCS.PHASECHK.TRANS64.TRYWAIT P0, [R0+URZ+0xb0], R2 ;  /* 0x0000b002000075a7 */ /* 0x0022a400080011ff */
[----:B--2---:R-:W-:Y:S05]  /*94a0*/  @!P0 NANOSLEEP.SYNCS 0x989680 ;  /* 0x009896800000895d */ /* 0x004fea0003900000 */
[----:B------:R-:W2:Y:S02]  /*94b0*/  @!P0 SYNCS.PHASECHK.TRANS64 P0, [R0+URZ+0xb0], R2 ;  /* 0x0000b002000085a7 */ /* 0x000ea400080010ff */
[----:B--2---:R-:W-:Y:S05]  /*94c0*/  @!P0 BRA `(.L_x_142) ;  /* 0xfffffffc00f08947 */ /* 0x004fea000383ffff */
[----:B------:R-:W-:Y:S05]  /*94d0*/  BRA `(.L_x_46) ;  /* 0xffffff9400507947 */ /* 0x000fea000383ffff */
.L_x_54:
[----:B-1----:R1:W2:Y:S02]  /*94e0*/  SYNCS.PHASECHK.TRANS64.TRYWAIT P1, [R0+URZ+0xa0], R2 ;  /* 0x0000a002000075a7 */ /* 0x0022a400080211ff */
[----:B--2---:R-:W-:Y:S05]  /*94f0*/  @!P1 NANOSLEEP.SYNCS 0x989680 ;  /* 0x009896800000995d */ /* 0x004fea0003900000 */
[----:B------:R-:W2:Y:S02]  /*9500*/  @!P1 SYNCS.PHASECHK.TRANS64 P1, [R0+URZ+0xa0], R2 ;  /* 0x0000a002000095a7 */ /* 0x000ea400080210ff */
[----:B--2---:R-:W-:Y:S05]  /*9510*/  @!P1 BRA `(.L_x_54) ;  /* 0xfffffffc00f09947 */ /* 0x004fea000383ffff */
[----:B------:R-:W-:Y:S05]  /*9520*/  BRA `(.L_x_143) ;  /* 0xffffff9800c07947 */ /* 0x000fea000383ffff */
.L_x_55:
[----:B------:R-:W-:-:S07]  /*9530*/  MOV R2, UR7 ;  /* 0x0000000700027c02 */ /* 0x000fce0008000f00 */
.L_x_144:
[----:B-1----:R1:W2:Y:S02]  /*9540*/  SYNCS.PHASECHK.TRANS64.TRYWAIT P0, [R2+URZ+0xe0], R0 ;  /* 0x0000e000020075a7 */ /* 0x0022a400080011ff */
[----:B--2---:R-:W-:Y:S05]  /*9550*/  @!P0 NANOSLEEP.SYNCS 0x989680 ;  /* 0x009896800000895d */ /* 0x004fea0003900000 */
[----:B------:R-:W2:Y:S02]  /*9560*/  @!P0 SYNCS.PHASECHK.TRANS64 P0, [R2+URZ+0xe0], R0 ;  /* 0x0000e000020085a7 */ /* 0x000ea400080010ff */
[----:B--2---:R-:W-:Y:S05]  /*9570*/  @!P0 BRA `(.L_x_144) ;  /* 0xfffffffc00f08947 */ /* 0x004fea000383ffff */
[----:B------:R-:W-:Y:S05]  /*9580*/  BRA `(.L_x_145) ;  /* 0xffffff9c00107947 */ /* 0x000fea000383ffff */
.L_x_58:
[----:B------:R-:W-:Y:S07]  /*9590*/  MOV R0, UR6 ;  /* 0x0000000600007c02 */ /* 0x000fee0008000f00 */
.L_x_146:
[----:B-1----:R1:W2:Y:S02]  /*95a0*/  SYNCS.PHASECHK.TRANS64.TRYWAIT P0, [R0+URZ], R2 ;  /* 0x00000002000075a7 */ /* 0x0022a400080011ff */
[----:B--2---:R-:W-:Y:S05]  /*95b0*/  @!P0 NANOSLEEP.SYNCS 0x989680 ;  /* 0x009896800000895d */ /* 0x004fea0003900000 */
[----:B------:R-:W2:Y:S02]  /*95c0*/  @!P0 SYNCS.PHASECHK.TRANS64 P0, [R0+URZ], R2 ;  /* 0x00000002000085a7 */ /* 0x000ea400080010ff */
[----:B--2---:R-:W-:Y:S05]  /*95d0*/  @!P0 BRA `(.L_x_146) ;  /* 0xfffffffc00f08947 */ /* 0x004fea000383ffff */
[----:B------:R-:W-:Y:S05]  /*95e0*/  BRA `(.L_x_57) ;  /* 0xffffff9c002c7947 */ /* 0x000fea000383ffff */
.L_x_61:
[----:B------:R-:W-:-:S07]  /*95f0*/  MOV R0, UR6 ;  /* 0x0000000600007c02 */ /* 0x000fce0008000f00 */
.L_x_147:
[----:B--2---:R2:W4:Y:S02]  /*9600*/  SYNCS.PHASECHK.TRANS64.TRYWAIT P0, [R0+URZ], R2 ;  /* 0x00000002000075a7 */ /* 0x00452400080011ff */
[----:B----4-:R-:W-:Y:S05]  /*9610*/  @!P0 NANOSLEEP.SYNCS 0x989680 ;  /* 0x009896800000895d */ /* 0x010fea0003900000 */
[----:B------:R-:W4:Y:S02]  /*9620*/  @!P0 SYNCS.PHASECHK.TRANS64 P0, [R0+URZ], R2 ;  /* 0x00000002000085a7 */ /* 0x000f2400080010ff */
[----:B----4-:R-:W-:Y:S05]  /*9630*/  @!P0 BRA `(.L_x_147) ;  /* 0xfffffffc00f08947 */ /* 0x010fea000383ffff */
[----:B------:R-:W-:Y:S05]  /*9640*/  BRA `(.L_x_148) ;  /* 0xffffffa000087947 */ /* 0x000fea000383ffff */
.L_x_62:
[----:B------:R-:W-:-:S07]  /*9650*/  MOV R0, UR6 ;  /* 0x0000000600007c02 */ /* 0x000fce0008000f00 */
.L_x_149:
[----:B-1----:R1:W2:Y:S02]  /*9660*/  SYNCS.PHASECHK.TRANS64.TRYWAIT P0, [R0+URZ], R3 ;  /* 0x00000003000075a7 */ /* 0x0022a400080011ff */
[----:B--2---:R-:W-:Y:S05]  /*9670*/  @!P0 NANOSLEEP.SYNCS 0x989680 ;  /* 0x009896800000895d */ /* 0x004fea0003900000 */
[----:B------:R-:W2:Y:S02]  /*9680*/  @!P0 SYNCS.PHASECHK.TRANS64 P0, [R0+URZ], R3 ;  /* 0x00000003000085a7 */ /* 0x000ea400080010ff */
[----:B--2---:R-:W-:Y:S05]  /*9690*/  @!P0 BRA `(.L_x_149) ;  /* 0xfffffffc00f08947 */ /* 0x004fea000383ffff */
[----:B------:R-:W-:Y:S05]  /*96a0*/  BRA `(.L_x_150) ;  /* 0xffffffa000147947 */ /* 0x000fea000383ffff */
.L_x_63:
[----:B------:R-:W-:-:S07]  /*96b0*/  MOV R0, UR6 ;  /* 0x0000000600007c02 */ /* 0x000fce0008000f00 */
.L_x_151:
[----:B-1----:R1:W2:Y:S02]  /*96c0*/  SYNCS.PHASECHK.TRANS64.TRYWAIT P0, [R0+URZ], R3 ;  /* 0x00000003000075a7 */ /* 0x0022a400080011ff */
[----:B--2---:R-:W-:Y:S05]  /*96d0*/  @!P0 NANOSLEEP.SYNCS 0x989680 ;  /* 0x009896800000895d */ /* 0x004fea0003900000 */
[----:B------:R-:W2:Y:S02]  /*96e0*/  @!P0 SYNCS.PHASECHK.TRANS64 P0, [R0+URZ], R3 ;  /* 0x00000003000085a7 */ /* 0x000ea400080010ff */
[----:B--2---:R-:W-:Y:S05]  /*96f0*/  @!P0 BRA `(.L_x_151) ;  /* 0xfffffffc00f08947 */ /* 0x004fea000383ffff */
[----:B------:R-:W-:Y:S05]  /*9700*/  BRA `(.L_x_152) ;  /* 0xffffffa000207947 */ /* 0x000fea000383ffff */
.L_x_64:
[----:B-1----:R-:W-:-:S07]  /*9710*/  MOV R0, UR7 ;  /* 0x0000000700007c02 */ /* 0x002fce0008000f00 */
.L_x_153:
[----:B-1----:R1:W2:Y:S02]  /*9720*/  SYNCS.PHASECHK.TRANS64.TRYWAIT P0, [R0+URZ], R2 ;  /* 0x00000002000075a7 */ /* 0x0022a400080011ff */
[----:B--2---:R-:W-:Y:S05]  /*9730*/  @!P0 NANOSLEEP.SYNCS 0x989680 ;  /* 0x009896800000895d */ /* 0x004fea0003900000 */
[----:B------:R-:W2:Y:S02]  /*9740*/  @!P0 SYNCS.PHASECHK.TRANS64 P0, [R0+URZ], R2 ;  /* 0x00000002000085a7 */ /* 0x000ea400080010ff */
[----:B--2---:R-:W-:Y:S05]  /*9750*/  @!P0 BRA `(.L_x_153) ;  /* 0xfffffffc00f08947 */ /* 0x004fea000383ffff */
[----:B------:R-:W-:Y:S05]  /*9760*/  BRA `(.L_x_154) ;  /* 0xffffffa0002c7947 */ /* 0x000fea000383ffff */
.L_x_69:
[----:B--2---:R2:W3:Y:S02]  /*9770*/  SYNCS.PHASECHK.TRANS64.TRYWAIT P0, [R0+URZ+0xa0], R2 ;  /* 0x0000a002000075a7 */ /* 0x0044e400080011ff */
[----:B---3--:R-:W-:Y:S05]  /*9780*/  @!P0 NANOSLEEP.SYNCS 0x989680 ;  /* 0x009896800000895d */ /* 0x008fea0003900000 */
[----:B------:R-:W3:Y:S02]  /*9790*/  @!P0 SYNCS.PHASECHK.TRANS64 P0, [R0+URZ+0xa0], R2 ;  /* 0x0000a002000085a7 */ /* 0x000ee400080010ff */
[----:B---3--:R-:W-:Y:S05]  /*97a0*/  @!P0 BRA `(.L_x_69) ;  /* 0xfffffffc00f08947 */ /* 0x008fea000383ffff */
[----:B------:R-:W-:Y:S05]  /*97b0*/  BRA `(.L_x_155) ;  /* 0xffffffa400387947 */ /* 0x000fea000383ffff */
.L_x_72:
[----:B------:R-:W-:Y:S07]  /*97c0*/  MOV R0, UR7 ;  /* 0x0000000700007c02 */ /* 0x000fee0008000f00 */
.L_x_156:
[----:B--2---:R2:W3:Y:S02]  /*97d0*/  SYNCS.PHASECHK.TRANS64.TRYWAIT P0, [R0+URZ+0x98], R2 ;  /* 0x00009802000075a7 */ /* 0x0044e400080011ff */
[----:B---3--:R-:W-:Y:S05]  /*97e0*/  @!P0 NANOSLEEP.SYNCS 0x989680 ;  /* 0x009896800000895d */ /* 0x008fea0003900000 */
[----:B------:R-:W3:Y:S02]  /*97f0*/  @!P0 SYNCS.PHASECHK.TRANS64 P0, [R0+URZ+0x98], R2 ;  /* 0x00009802000085a7 */ /* 0x000ee400080010ff */
[----:B---3--:R-:W-:Y:S05]  /*9800*/  @!P0 BRA `(.L_x_156) ;  /* 0xfffffffc00f08947 */ /* 0x008fea000383ffff */
[----:B------:R-:W-:Y:S05]  /*9810*/  BRA `(.L_x_71) ;  /* 0xffffffa800187947 */ /* 0x000fea000383ffff */
.L_x_75:
[----:B------:R-:W-:Y:S07]  /*9820*/  MOV R0, UR7 ;  /* 0x0000000700007c02 */ /* 0x000fee0008000f00 */
.L_x_157:
[----:B-1----:R1:W2:Y:S02]  /*9830*/  SYNCS.PHASECHK.TRANS64.TRYWAIT P0, [R0+URZ+0x70], R14 ;  /* 0x0000700e000075a7 */ /* 0x0022a400080011ff */
[----:B--2---:R-:W-:Y:S05]  /*9840*/  @!P0 NANOSLEEP.SYNCS 0x989680 ;  /* 0x009896800000895d */ /* 0x004fea0003900000 */
[----:B------:R-:W2:Y:S02]  /*9850*/  @!P0 SYNCS.PHASECHK.TRANS64 P0, [R0+URZ+0x70], R14 ;  /* 0x0000700e000085a7 */ /* 0x000ea400080010ff */
[----:B--2---:R-:W-:Y:S05]  /*9860*/  @!P0 BRA `(.L_x_157) ;  /* 0xfffffffc00f08947 */ /* 0x004fea000383ffff */
[----:B------:R-:W-:Y:S05]  /*9870*/  BRA `(.L_x_158) ;  /* 0xffffffa800907947 */ /* 0x000fea000383ffff */
.L_x_76:
[----:B------:R-:W-:Y:S07]  /*9880*/  MOV R0, UR7 ;  /* 0x0000000700007c02 */ /* 0x000fee0008000f00 */
.L_x_159:
[----:B-1----:R1:W2:Y:S02]  /*9890*/  SYNCS.PHASECHK.TRANS64.TRYWAIT P0, [R0+URZ+0x78], R14 ;  /* 0x0000780e000075a7 */ /* 0x0022a400080011ff */
[----:B--2---:R-:W-:Y:S05]  /*98a0*/  @!P0 NANOSLEEP.SYNCS 0x989680 ;  /* 0x009896800000895d */ /* 0x004fea0003900000 */
[----:B------:R-:W2:Y:S02]  /*98b0*/  @!P0 SYNCS.PHASECHK.TRANS64 P0, [R0+URZ+0x78], R14 ;  /* 0x0000780e000085a7 */ /* 0x000ea400080010ff */
[----:B--2---:R-:W-:Y:S05]  /*98c0*/  @!P0 BRA `(.L_x_159) ;  /* 0xfffffffc00f08947 */ /* 0x004fea000383ffff */
[----:B------:R-:W-:Y:S05]  /*98d0*/  BRA `(.L_x_160) ;  /* 0xffffffa800c87947 */ /* 0x000fea000383ffff */
.L_x_77:
[----:B------:R-:W-:Y:S07]  /*98e0*/  MOV R0, UR7 ;  /* 0x0000000700007c02 */ /* 0x000fee0008000f00 */
.L_x_161:
[----:B-1----:R1:W2:Y:S02]  /*98f0*/  SYNCS.PHASECHK.TRANS64.TRYWAIT P0, [R0+URZ+0x80], R14 ;  /* 0x0000800e000075a7 */ /* 0x0022a400080011ff */
[----:B--2---:R-:W-:Y:S05]  /*9900*/  @!P0 NANOSLEEP.SYNCS 0x989680 ;  /* 0x009896800000895d */ /* 0x004fea0003900000 */
[----:B------:R-:W2:Y:S02]  /*9910*/  @!P0 SYNCS.PHASECHK.TRANS64 P0, [R0+URZ+0x80], R14 ;  /* 0x0000800e000085a7 */ /* 0x000ea400080010ff */
[----:B--2---:R-:W-:Y:S05]  /*9920*/  @!P0 BRA `(.L_x_161) ;  /* 0xfffffffc00f08947 */ /* 0x004fea000383ffff */
[----:B------:R-:W-:Y:S05]  /*9930*/  BRA `(.L_x_162) ;  /* 0xffffffac000c7947 */ /* 0x000fea000383ffff */
.L_x_78:
[----:B------:R-:W-:Y:S07]  /*9940*/  MOV R0, UR7 ;  /* 0x0000000700007c02 */ /* 0x000fee0008000f00 */
.L_x_163:
[----:B-1----:R1:W2:Y:S02]  /*9950*/  SYNCS.PHASECHK.TRANS64.TRYWAIT P0, [R0+URZ+0x88], R14 ;  /* 0x0000880e000075a7 */ /* 0x0022a400080011ff */
[----:B--2---:R-:W-:Y:S05]  /*9960*/  @!P0 NANOSLEEP.SYNCS 0x989680 ;  /* 0x009896800000895d */ /* 0x004fea0003900000 */
[----:B------:R-:W2:Y:S02]  /*9970*/  @!P0 SYNCS.PHASECHK.TRANS64 P0, [R0+URZ+0x88], R14 ;  /* 0x0000880e000085a7 */ /* 0x000ea400080010ff */
[----:B--2---:R-:W-:Y:S05]  /*9980*/  @!P0 BRA `(.L_x_163) ;  /* 0xfffffffc00f08947 */ /* 0x004fea000383ffff */
[----:B------:R-:W-:Y:S05]  /*9990*/  BRA `(.L_x_164) ;  /* 0xffffffac00907947 */ /* 0x000fea000383ffff */
.L_x_80:
[----:B------:R-:W-:-:S07]  /*99a0*/  MOV R0, UR7 ;  /* 0x0000000700007c02 */ /* 0x000fce0008000f00 */
.L_x_165:
[----:B-1----:R1:W3:Y:S02]  /*99b0*/  SYNCS.PHASECHK.TRANS64.TRYWAIT P0, [R0+URZ+0x70], R2 ;  /* 0x00007002000075a7 */ /* 0x0022e400080011ff */
[----:B---3--:R-:W-:Y:S05]  /*99c0*/  @!P0 NANOSLEEP.SYNCS 0x989680 ;  /* 0x009896800000895d */ /* 0x008fea0003900000 */
[----:B------:R-:W3:Y:S02]  /*99d0*/  @!P0 SYNCS.PHASECHK.TRANS64 P0, [R0+URZ+0x70], R2 ;  /* 0x00007002000085a7 */ /* 0x000ee400080010ff */
[----:B---3--:R-:W-:Y:S05]  /*99e0*/  @!P0 BRA `(.L_x_165) ;  /* 0xfffffffc00f08947 */ /* 0x008fea000383ffff */
[----:B------:R-:W-:Y:S05]  /*99f0*/  BRA `(.L_x_166) ;  /* 0xffffffb000007947 */ /* 0x000fea000383ffff */
.L_x_81:
[----:B-1----:R-:W-:-:S07]  /*9a00*/  MOV R0, UR7 ;  /* 0x0000000700007c02 */ /* 0x002fce0008000f00 */
.L_x_167:
[----:B-1----:R1:W3:Y:S02]  /*9a10*/  SYNCS.PHASECHK.TRANS64.TRYWAIT P0, [R0+URZ+0x78], R2 ;  /* 0x00007802000075a7 */ /* 0x0022e400080011ff */
[----:B---3--:R-:W-:Y:S05]  /*9a20*/  @!P0 NANOSLEEP.SYNCS 0x989680 ;  /* 0x009896800000895d */ /* 0x008fea0003900000 */
[----:B------:R-:W3:Y:S02]  /*9a30*/  @!P0 SYNCS.PHASECHK.TRANS64 P0, [R0+URZ+0x78], R2 ;  /* 0x00007802000085a7 */ /* 0x000ee400080010ff */
[----:B---3--:R-:W-:Y:S05]  /*9a40*/  @!P0 BRA `(.L_x_167) ;  /* 0xfffffffc00f08947 */ /* 0x008fea000383ffff */
[----:B------:R-:W-:Y:S05]  /*9a50*/  BRA `(.L_x_168) ;  /* 0xffffffac00f07947 */ /* 0x000fea000383ffff */
.L_x_82:
[----:B-1----:R-:W-:-:S07]  /*9a60*/  MOV R0, UR7 ;  /* 0x0000000700007c02 */ /* 0x002fce0008000f00 */
.L_x_169:
[----:B-1----:R1:W3:Y:S02]  /*9a70*/  SYNCS.PHASECHK.TRANS64.TRYWAIT P0, [R0+URZ+0x80], R2 ;  /* 0x00008002000075a7 */ /* 0x0022e400080011ff */
[----:B---3--:R-:W-:Y:S05]  /*9a80*/  @!P0 NANOSLEEP.SYNCS 0x989680 ;  /* 0x009896800000895d */ /* 0x008fea0003900000 */
[----:B------:R-:W3:Y:S02]  /*9a90*/  @!P0 SYNCS.PHASECHK.TRANS64 P0, [R0+URZ+0x80], R2 ;  /* 0x00008002000085a7 */ /* 0x000ee400080010ff */
[----:B---3--:R-:W-:Y:S05]  /*9aa0*/  @!P0 BRA `(.L_x_169) ;  /* 0xfffffffc00f08947 */ /* 0x008fea000383ffff */
[----:B------:R-:W-:Y:S05]  /*9ab0*/  BRA `(.L_x_170) ;  /* 0xffffffac00e07947 */ /* 0x000fea000383ffff */
.L_x_84:
[----:B--2---:R2:W4:Y:S02]  /*9ac0*/  SYNCS.PHASECHK.TRANS64.TRYWAIT P0, [R0+URZ+0xa0], R2 ;  /* 0x0000a002000075a7 */ /* 0x00452400080011ff */
[----:B----4-:R-:W-:Y:S05]  /*9ad0*/  @!P0 NANOSLEEP.SYNCS 0x989680 ;  /* 0x009896800000895d */ /* 0x010fea0003900000 */
[----:B------:R-:W4:Y:S02]  /*9ae0*/  @!P0 SYNCS.PHASECHK.TRANS64 P0, [R0+URZ+0xa0], R2 ;  /* 0x0000a002000085a7 */ /* 0x000f2400080010ff */
[----:B----4-:R-:W-:Y:S05]  /*9af0*/  @!P0 BRA `(.L_x_84) ;  /* 0xfffffffc00f08947 */ /* 0x010fea000383ffff */
[----:B------:R-:W-:Y:S05]  /*9b00*/  BRA `(.L_x_171) ;  /* 0xffffffb000ac7947 */ /* 0x000fea000383ffff */
.L_x_95:
[----:B-1----:R1:W3:Y:S02]  /*9b10*/  SYNCS.PHASECHK.TRANS64.TRYWAIT P1, [R2+URZ+0x50], R0 ;  /* 0x00005000020075a7 */ /* 0x0022e400080211ff */
[----:B---3--:R-:W-:Y:S05]  /*9b20*/  @!P1 NANOSLEEP.SYNCS 0x989680 ;  /* 0x009896800000995d */ /* 0x008fea0003900000 */
[----:B------:R-:W3:Y:S02]  /*9b30*/  @!P1 SYNCS.PHASECHK.TRANS64 P1, [R2+URZ+0x50], R0 ;  /* 0x00005000020095a7 */ /* 0x000ee400080210ff */
[----:B---3--:R-:W-:Y:S05]  /*9b40*/  @!P1 BRA `(.L_x_95) ;  /* 0xfffffffc00f09947 */ /* 0x008fea000383ffff */
[----:B------:R-:W-:Y:S05]  /*9b50*/  BRA `(.L_x_94) ;  /* 0xffffffbc00c47947 */ /* 0x000fea000383ffff */
.L_x_97:
[----:B-1----:R1:W2:Y:S02]  /*9b60*/  SYNCS.PHASECHK.TRANS64.TRYWAIT P0, [R113+URZ+0xc0], R3 ;  /* 0x0000c003710075a7 */ /* 0x0022a400080011ff */
[----:B--2---:R-:W-:Y:S05]  /*9b70*/  @!P0 NANOSLEEP.SYNCS 0x989680 ;  /* 0x009896800000895d */ /* 0x004fea0003900000 */
[----:B------:R-:W2:Y:S02]  /*9b80*/  @!P0 SYNCS.PHASECHK.TRANS64 P0, [R113+URZ+0xc0], R3 ;  /* 0x0000c003710085a7 */ /* 0x000ea400080010ff */
[----:B--2---:R-:W-:Y:S05]  /*9b90*/  @!P0 BRA `(.L_x_97) ;  /* 0xfffffffc00f08947 */ /* 0x004fea000383ffff */
[----:B------:R-:W-:Y:S05]  /*9ba0*/  BRA `(.L_x_96) ;  /* 0xffffffc000187947 */ /* 0x000fea000383ffff */
.L_x_105:
[----:B--2---:R2:W3:Y:S02]  /*9bb0*/  SYNCS.PHASECHK.TRANS64.TRYWAIT P0, [R0+URZ+0x50], R3 ;  /* 0x00005003000075a7 */ /* 0x0044e400080011ff */
[----:B---3--:R-:W-:Y:S05]  /*9bc0*/  @!P0 NANOSLEEP.SYNCS 0x989680 ;  /* 0x009896800000895d */ /* 0x008fea0003900000 */
[----:B------:R-:W3:Y:S02]  /*9bd0*/  @!P0 SYNCS.PHASECHK.TRANS64 P0, [R0+URZ+0x50], R3 ;  /* 0x00005003000085a7 */ /* 0x000ee400080010ff */
[----:B---3--:R-:W-:Y:S05]  /*9be0*/  @!P0 BRA `(.L_x_105) ;  /* 0xfffffffc00f08947 */ /* 0x008fea000383ffff */
[----:B------:R-:W-:Y:S05]  /*9bf0*/  BRA `(.L_x_104) ;  /* 0xffffffcc00087947 */ /* 0x000fea000383ffff */
.L_x_113:
[----:B--2---:R2:W3:Y:S02]  /*9c00*/  SYNCS.PHASECHK.TRANS64.TRYWAIT P0, [R0+URZ+0x50], R4 ;  /* 0x00005004000075a7 */ /* 0x0044e400080011ff */
[----:B---3--:R-:W-:Y:S05]  /*9c10*/  @!P0 NANOSLEEP.SYNCS 0x989680 ;  /* 0x009896800000895d */ /* 0x008fea0003900000 */
[----:B------:R-:W3:Y:S02]  /*9c20*/  @!P0 SYNCS.PHASECHK.TRANS64 P0, [R0+URZ+0x50], R4 ;  /* 0x00005004000085a7 */ /* 0x000ee400080010ff */
[----:B---3--:R-:W-:Y:S05]  /*9c30*/  @!P0 BRA `(.L_x_113) ;  /* 0xfffffffc00f08947 */ /* 0x008fea000383ffff */
[----:B------:R-:W-:Y:S05]  /*9c40*/  BRA `(.L_x_112) ;  /* 0xffffffd8004c7947 */ /* 0x000fea000383ffff */
.L_x_121:
[----:B--2---:R2:W3:Y:S02]  /*9c50*/  SYNCS.PHASECHK.TRANS64.TRYWAIT P0, [R0+URZ+0x50], R4 ;  /* 0x00005004000075a7 */ /* 0x0044e400080011ff */
[----:B---3--:R-:W-:Y:S05]  /*9c60*/  @!P0 NANOSLEEP.SYNCS 0x989680 ;  /* 0x009896800000895d */ /* 0x008fea0003900000 */
[----:B------:R-:W3:Y:S02]  /*9c70*/  @!P0 SYNCS.PHASECHK.TRANS64 P0, [R0+URZ+0x50], R4 ;  /* 0x00005004000085a7 */ /* 0x000ee400080010ff */
[----:B---3--:R-:W-:Y:S05]  /*9c80*/  @!P0 BRA `(.L_x_121) ;  /* 0xfffffffc00f08947 */ /* 0x008fea000383ffff */
[----:B------:R-:W-:Y:S05]  /*9c90*/  BRA `(.L_x_120) ;  /* 0xffffffe4009c7947 */ /* 0x000fea000383ffff */
        .weak           $__internal_0_$__cuda_sm10x_tcgen05_guardrail_trap_col_being_dealloced_not_returned_by_alloc
        .type           $__internal_0_$__cuda_sm10x_tcgen05_guardrail_trap_col_being_dealloced_not_returned_by_alloc,@function
        .size           $__internal_0_$__cuda_sm10x_tcgen05_guardrail_trap_col_being_dealloced_not_returned_by_alloc,($__internal_1_$__cuda_sm10x_tcgen05_guardrail_trap_phase_invalid_during_alloc - $__internal_0_$__cuda_sm10x_tcgen05_guardrail_trap_col_being_dealloced_not_returned_by_alloc)
$__internal_0_$__cuda_sm10x_tcgen05_guardrail_trap_col_being_dealloced_not_returned_by_alloc:
[----:B------:R-:W-:Y:S05]  /*9ca0*/  BPT.TRAP 0x1 ;  /* 0x000000040000795c */ /* 0x000fea0000300000 */
[----:B------:R-:W-:-:S04]  /*9cb0*/  HFMA2 R3, -RZ, RZ, 0, 0 ;  /* 0x00000000ff037431 */ /* 0x000fc800000001ff */
[----:B------:R-:W-:Y:S05]  /*9cc0*/  RET.REL.NODEC R2 `(_ZN7cutlass13device_kernelINS_4gemm6kernel13GemmUniversalIN4cute5tupleIJiiiiEEENS1_10collective13CollectiveMmaINS1_35MainloopSm100TmaUmmaWarpSpecializedILi5ELi2ELi4ENS5_IJNS4_1CILi1EEESB_SB_EEEEENS5_IJNSA_ILi64EEENSA_ILi256EEENSA_ILi128EEEEEENS_12float_e4m3_tENS5_IJlSB_lEEESI_SJ_NS4_8TiledMMAINS4_8MMA_AtomIJNS4_10MMA_TraitsINS4_19SM100_MMA_F8F6F4_SSEJSI_SI_fSE_SF_NS4_17integral_constantINS4_4UMMA5MajorELSQ_0EEESR_NSO_INSP_7ScaleInELSS_0EEEST_EEEEEENS4_6LayoutISC_NS5_IJNSA_ILi0EEESX_SX_EEEEENS5_IJNS4_10UnderscoreES10_S10_EEEEENS4_13SM90_TMA_LOADENS4_14ComposedLayoutINS4_7SwizzleILi3ELi4ELi3EEENS4_18smem_ptr_flag_bitsILi8EEENSW_INS5_IJNSA_ILi8EEESG_EEENS5_IJSG_SB_EEEEEEEvNS4_8identityES13_S1D_vS1E_EENS_8epilogue10collective18CollectiveEpilogueINS1G_23Sm100TmaWarpSpecializedILi4ELi2ELi32ELb0ELb0EEEJSH_NS5_IJNSW_ISE_SB_EES1L_EEESI_SJ_SI_SJ_NS1G_6fusion15FusionCallbacksIS1K_NS1N_17LinearCombinationISI_fSI_fLNS_15FloatRoundStyleE2EEESH_S1M_JEEENS4_5SM1004TMEM4LOAD26SM100_TMEM_LOAD_16dp32b32xES13_NS14_INS15_ILi2ELi4ELi3EEES18_NSW_INS5_IJS19_SE_EEENS5_IJSE_SB_EEEEEEENS4_39AutoVectorizingCopyWithAssumedAlignmentILi128EEENS4_14SM90_TMA_STOREES21_S23_S23_EEEvvEEEEvNT_6ParamsE) ;  /* 0xffffff6002cc7950 */ /* 0x000fea0003c3ffff */
        .weak           $__internal_1_$__cuda_sm10x_tcgen05_guardrail_trap_phase_invalid_during_alloc
        .type           $__internal_1_$__cuda_sm10x_tcgen05_guardrail_trap_phase_invalid_during_alloc,@function
        .size           $__internal_1_$__cuda_sm10x_tcgen05_guardrail_trap_phase_invalid_during_alloc,($__internal_2_$__cuda_sm10x_tcgen05_guardrail_trap_unallocated_columns_being_dealloced - $__internal_1_$__cuda_sm10x_tcgen05_guardrail_trap_phase_invalid_during_alloc)
$__internal_1_$__cuda_sm10x_tcgen05_guardrail_trap_phase_invalid_during_alloc:
[----:B------:R-:W-:Y:S05]  /*9cd0*/  BPT.TRAP 0x1 ;  /* 0x000000040000795c */ /* 0x000fea0000300000 */
[----:B------:R-:W-:-:S04]  /*9ce0*/  MOV R3, 0x0 ;  /* 0x0000000000037802 */ /* 0x000fc80000000f00 */
[----:B------:R-:W-:Y:S05]  /*9cf0*/  RET.REL.NODEC R2 `(_ZN7cutlass13device_kernelINS_4gemm6kernel13GemmUniversalIN4cute5tupleIJiiiiEEENS1_10collective13CollectiveMmaINS1_35MainloopSm100TmaUmmaWarpSpecializedILi5ELi2ELi4ENS5_IJNS4_1CILi1EEESB_SB_EEEEENS5_IJNSA_ILi64EEENSA_ILi256EEENSA_ILi128EEEEEENS_12float_e4m3_tENS5_IJlSB_lEEESI_SJ_NS4_8TiledMMAINS4_8MMA_AtomIJNS4_10MMA_TraitsINS4_19SM100_MMA_F8F6F4_SSEJSI_SI_fSE_SF_NS4_17integral_constantINS4_4UMMA5MajorELSQ_0EEESR_NSO_INSP_7ScaleInELSS_0EEEST_EEEEEENS4_6LayoutISC_NS5_IJNSA_ILi0EEESX_SX_EEEEENS5_IJNS4_10UnderscoreES10_S10_EEEEENS4_13SM90_TMA_LOADENS4_14ComposedLayoutINS4_7SwizzleILi3ELi4ELi3EEENS4_18smem_ptr_flag_bitsILi8EEENSW_INS5_IJNSA_ILi8EEESG_EEENS5_IJSG_SB_EEEEEEEvNS4_8identityES13_S1D_vS1E_EENS_8epilogue10collective18CollectiveEpilogueINS1G_23Sm100TmaWarpSpecializedILi4ELi2ELi32ELb0ELb0EEEJSH_NS5_IJNSW_ISE_SB_EES1L_EEESI_SJ_SI_SJ_NS1G_6fusion15FusionCallbacksIS1K_NS1N_17LinearCombinationISI_fSI_fLNS_15FloatRoundStyleE2EEESH_S1M_JEEENS4_5SM1004TMEM4LOAD26SM100_TMEM_LOAD_16dp32b32xES13_NS14_INS15_ILi2ELi4ELi3EEES18_NSW_INS5_IJS19_SE_EEENS5_IJSE_SB_EEEEEEENS4_39AutoVectorizingCopyWithAssumedAlignmentILi128EEENS4_14SM90_TMA_STOREES21_S23_S23_EEEvvEEEEvNT_6ParamsE) ;  /* 0xffffff6002c07950 */ /* 0x000fea0003c3ffff */
        .weak           $__internal_2_$__cuda_sm10x_tcgen05_guardrail_trap_unallocated_columns_being_dealloced
        .type           $__internal_2_$__cuda_sm10x_tcgen05_guardrail_trap_unallocated_columns_being_dealloced,@function
        .size           $__internal_2_$__cuda_sm10x_tcgen05_guardrail_trap_unallocated_columns_being_dealloced,(.L_x_173 - $__internal_2_$__cuda_sm10x_tcgen05_guardrail_trap_unallocated_columns_being_dealloced)
$__internal_2_$__cuda_sm10x_tcgen05_guardrail_trap_unallocated_columns_being_dealloced:
[----:B------:R-:W-:Y:S05]  /*9d00*/  BPT.TRAP 0x1 ;  /* 0x000000040000795c */ /* 0x000fea0000300000 */
[----:B------:R-:W-:-:S04]  /*9d10*/  HFMA2 R3, -RZ, RZ, 0, 0 ;  /* 0x00000000ff037431 */ /* 0x000fc800000001ff */
[----:B------:R-:W-:Y:S05]  /*9d20*/  RET.REL.NODEC R2 `(_ZN7cutlass13device_kernelINS_4gemm6kernel13GemmUniversalIN4cute5tupleIJiiiiEEENS1_10collective13CollectiveMmaINS1_35MainloopSm100TmaUmmaWarpSpecializedILi5ELi2ELi4ENS5_IJNS4_1CILi1EEESB_SB_EEEEENS5_IJNSA_ILi64EEENSA_ILi256EEENSA_ILi128EEEEEENS_12float_e4m3_tENS5_IJlSB_lEEESI_SJ_NS4_8TiledMMAINS4_8MMA_AtomIJNS4_10MMA_TraitsINS4_19SM100_MMA_F8F6F4_SSEJSI_SI_fSE_SF_NS4_17integral_constantINS4_4UMMA5MajorELSQ_0EEESR_NSO_INSP_7ScaleInELSS_0EEEST_EEEEEENS4_6LayoutISC_NS5_IJNSA_ILi0EEESX_SX_EEEEENS5_IJNS4_10UnderscoreES10_S10_EEEEENS4_13SM90_TMA_LOADENS4_14ComposedLayoutINS4_7SwizzleILi3ELi4ELi3EEENS4_18smem_ptr_flag_bitsILi8EEENSW_INS5_IJNSA_ILi8EEESG_EEENS5_IJSG_SB_EEEEEEEvNS4_8identityES13_S1D_vS1E_EENS_8epilogue10collective18CollectiveEpilogueINS1G_23Sm100TmaWarpSpecializedILi4ELi2ELi32ELb0ELb0EEEJSH_NS5_IJNSW_ISE_SB_EES1L_EEESI_SJ_SI_SJ_NS1G_6fusion15FusionCallbacksIS1K_NS1N_17LinearCombinationISI_fSI_fLNS_15FloatRoundStyleE2EEESH_S1M_JEEENS4_5SM1004TMEM4LOAD26SM100_TMEM_LOAD_16dp32b32xES13_NS14_INS15_ILi2ELi4ELi3EEES18_NSW_INS5_IJS19_SE_EEENS5_IJSE_SB_EEEEEEENS4_39AutoVectorizingCopyWithAssumedAlignmentILi128EEENS4_14SM90_TMA_STOREES21_S23_S23_EEEvvEEEEvNT_6ParamsE) ;  /* 0xffffff6002b47950 */ /* 0x000fea0003c3ffff */
.L_x_172:
[----:B------:R-:W-:-:S00]  /*9d30*/  BRA `(.L_x_172) ;  /* 0xfffffffc00fc7947 */ /* 0x000fc0000383ffff */
[----:B------:R-:W-:-:S00]  /*9d40*/  NOP ;  /* 0x0000000000007918 */ /* 0x000fc00000000000 */
        /* <DEDUP_REMOVED lines=11> */
.L_x_173:


//--------------------- .nv.global.init           --------------------------
	.section	.nv.global.init,"aw",@progbits
.nv.global.init:
	.type		$str$27,@object
	.size		$str$27,($str$28 - $str$27)
$str$27:
        /*0000*/ 	.byte	0x28, 0x61, 0x64, 0x64, 0x72, 0x65, 0x73, 0x73, 0x20, 0x26, 0x20, 0x6d, 0x61, 0x73, 0x6b, 0x29
        /*0010*/ 	.byte	0x20, 0x3d, 0x3d, 0x20, 0x30, 0x00
	.type		$str$28,@object
	.size		$str$28,($str$26 - $str$28)
$str$28:
        /*0016*/ 	.byte	0x2f, 0x74, 0x6d, 0x70, 0x2f, 0x63, 0x75, 0x74, 0x6c, 0x61, 0x73, 0x73, 0x5f, 0x73, 0x77, 0x65
        /*0026*/ 	.byte	0x65, 0x70, 0x5f, 0x73, 0x72, 0x63, 0x2f, 0x69, 0x6e, 0x63, 0x6c, 0x75, 0x64, 0x65, 0x2f, 0x63
        /*0036*/ 	.byte	0x75, 0x74, 0x65, 0x2f, 0x70, 0x6f, 0x69, 0x6e, 0x74, 0x65, 0x72, 0x5f, 0x66, 0x6c, 0x61, 0x67
        /*0046*/ 	.byte	0x67, 0x65, 0x64, 0x2e, 0x68, 0x70, 0x70, 0x00
	.type		$str$26,@object
	.size		$str$26,($str$25 - $str$26)
$str$26:
        /*004e*/ 	.byte	0x2f, 0x74, 0x6d, 0x70, 0x2f, 0x63, 0x75, 0x74, 0x6c, 0x61, 0x73, 0x73, 0x5f, 0x73, 0x77, 0x65
        /*005e*/ 	.byte	0x65, 0x70, 0x5f, 0x73, 0x72, 0x63, 0x2f, 0x69, 0x6e, 0x63, 0x6c, 0x75, 0x64, 0x65, 0x2f, 0x63
        /*006e*/ 	.byte	0x75, 0x74, 0x65, 0x2f, 0x61, 0x74, 0x6f, 0x6d, 0x2f, 0x63, 0x6f, 0x70, 0x79, 0x5f, 0x74, 0x72
        /*007e*/ 	.byte	0x61, 0x69, 0x74, 0x73, 0x5f, 0x73, 0x6d, 0x31, 0x30, 0x30, 0x2e, 0x68, 0x70, 0x70, 0x00
	.type		$str$25,@object
	.size		$str$25,(__unnamed_1 - $str$25)
$str$25:
        /*008d*/ 	.byte	0x28, 0x28, 0x75, 0x69, 0x6e, 0x74, 0x33, 0x32, 0x5f, 0x74, 0x28, 0x74, 0x68, 0x72, 0x65, 0x61
        /*009d*/ 	.byte	0x64, 0x49, 0x64, 0x78, 0x2e, 0x78, 0x29, 0x20, 0x2f, 0x20, 0x33, 0x32, 0x29, 0x20, 0x25, 0x20
        /*00ad*/ 	.byte	0x34, 0x29, 0x20, 0x3d, 0x3d, 0x20, 0x28, 0x28, 0x28, 0x74, 0x6d, 0x65, 0x6d, 0x5f, 0x61, 0x64
        /*00bd*/ 	.byte	0x64, 0x72, 0x20, 0x3e, 0x3e, 0x20, 0x31, 0x36, 0x29, 0x20, 0x2f, 0x20, 0x33, 0x32, 0x29, 0x20
        /*00cd*/ 	.byte	0x25, 0x20, 0x34, 0x29, 0x00
	.type		__unnamed_1,@object
	.size		__unnamed_1,(__unnamed_2 - __unnamed_1)
__unnamed_1:
        /*00d2*/ 	.byte	0x61, 0x75, 0x74, 0x6f, 0x20, 0x63, 0x75, 0x74, 0x65, 0x3a, 0x3a, 0x61, 0x73, 0x5f, 0x70, 0x6f
        /* <DEDUP_REMOVED lines=24> */
        /*0262*/ 	.byte	0x3c, 0x34, 0x30, 0x39, 0x36, 0x3e, 0x3e, 0x3e, 0x3e, 0x5d, 0x00
	.type		__unnamed_2,@object
	.size		__unnamed_2,(__unnamed_3 - __unnamed_2)
__unnamed_2:
        /* <DEDUP_REMOVED lines=26> */
	.type		__unnamed_3,@object
	.size		__unnamed_3,(.L_3 - __unnamed_3)
__unnamed_3:
        /* <DEDUP_REMOVED lines=40> */
        /*0688*/ 	.byte	0x74, 0x65, 0x3a, 0x3a, 0x43, 0x3c, 0x30, 0x3e, 0x3e, 0x3e, 0x3e, 0x5d, 0x00
.L_3:


//--------------------- .nv.shared._ZN7cutlass13device_kernelINS_4gemm6kernel13GemmUniversalIN4cute5tupleIJiiiiEEENS1_10collective13CollectiveMmaINS1_35MainloopSm100TmaUmmaWarpSpecializedILi5ELi2ELi4ENS5_IJNS4_1CILi1EEESB_SB_EEEEENS5_IJNSA_ILi64EEENSA_ILi256EEENSA_ILi128EEEEEENS_12float_e4m3_tENS5_IJlSB_lEEESI_SJ_NS4_8TiledMMAINS4_8MMA_AtomIJNS4_10MMA_TraitsINS4_19SM100_MMA_F8F6F4_SSEJSI_SI_fSE_SF_NS4_17integral_constantINS4_4UMMA5MajorELSQ_0EEESR_NSO_INSP_7ScaleInELSS_0EEEST_EEEEEENS4_6LayoutISC_NS5_IJNSA_ILi0EEESX_SX_EEEEENS5_IJNS4_10UnderscoreES10_S10_EEEEENS4_13SM90_TMA_LOADENS4_14ComposedLayoutINS4_7SwizzleILi3ELi4ELi3EEENS4_18smem_ptr_flag_bitsILi8EEENSW_INS5_IJNSA_ILi8EEESG_EEENS5_IJSG_SB_EEEEEEEvNS4_8identityES13_S1D_vS1E_EENS_8epilogue10collective18CollectiveEpilogueINS1G_23Sm100TmaWarpSpecializedILi4ELi2ELi32ELb0ELb0EEEJSH_NS5_IJNSW_ISE_SB_EES1L_EEESI_SJ_SI_SJ_NS1G_6fusion15FusionCallbacksIS1K_NS1N_17LinearCombinationISI_fSI_fLNS_15FloatRoundStyleE2EEESH_S1M_JEEENS4_5SM1004TMEM4LOAD26SM100_TMEM_LOAD_16dp32b32xES13_NS14_INS15_ILi2ELi4ELi3EEES18_NSW_INS5_IJS19_SE_EEENS5_IJSE_SB_EEEEEEENS4_39AutoVectorizingCopyWithAssumedAlignmentILi128EEENS4_14SM90_TMA_STOREES21_S23_S23_EEEvvEEEEvNT_6ParamsE --------------------------
	.section	.nv.shared._ZN7cutlass13device_kernelINS_4gemm6kernel13GemmUniversalIN4cute5tupleIJiiiiEEENS1_10collective13CollectiveMmaINS1_35MainloopSm100TmaUmmaWarpSpecializedILi5ELi2ELi4ENS5_IJNS4_1CILi1EEESB_SB_EEEEENS5_IJNSA_ILi64EEENSA_ILi256EEENSA_ILi128EEEEEENS_12float_e4m3_tENS5_IJlSB_lEEESI_SJ_NS4_8TiledMMAINS4_8MMA_AtomIJNS4_10MMA_TraitsINS4_19SM100_MMA_F8F6F4_SSEJSI_SI_fSE_SF_NS4_17integral_constantINS4_4UMMA5MajorELSQ_0EEESR_NSO_INSP_7ScaleInELSS_0EEEST_EEEEEENS4_6LayoutISC_NS5_IJNSA_ILi0EEESX_SX_EEEEENS5_IJNS4_10UnderscoreES10_S10_EEEEENS4_13SM90_TMA_LOADENS4_14ComposedLayoutINS4_7SwizzleILi3ELi4ELi3EEENS4_18smem_ptr_flag_bitsILi8EEENSW_INS5_IJNSA_ILi8EEESG_EEENS5_IJSG_SB_EEEEEEEvNS4_8identityES13_S1D_vS1E_EENS_8epilogue10collective18CollectiveEpilogueINS1G_23Sm100TmaWarpSpecializedILi4ELi2ELi32ELb0ELb0EEEJSH_NS5_IJNSW_ISE_SB_EES1L_EEESI_SJ_SI_SJ_NS1G_6fusion15FusionCallbacksIS1K_NS1N_17LinearCombinationISI_fSI_fLNS_15FloatRoundStyleE2EEESH_S1M_JEEENS4_5SM1004TMEM4LOAD26SM100_TMEM_LOAD_16dp32b32xES13_NS14_INS15_ILi2ELi4ELi3EEES18_NSW_INS5_IJS19_SE_EEENS5_IJSE_SB_EEEEEEENS4_39AutoVectorizingCopyWithAssumedAlignmentILi128EEENS4_14SM90_TMA_STOREES21_S23_S23_EEEvvEEEEvNT_6ParamsE,"aw",@nobits
	.sectionflags	@""
	.align	16
	.zero		1024


//--------------------- .nv.shared.reserved.0     --------------------------
	.section	.nv.shared.reserved.0,"aw",@nobits
	.weak		__nv_reservedSMEM_offset_0_alias
	.size		__nv_reservedSMEM_offset_0_alias, 0, 64
	.other		__nv_reservedSMEM_offset_0_alias,@"STO_CUDA_RESERVED_SHARED STV_DEFAULT"
__nv_reservedSMEM_offset_0_alias:
	.zero		0
.nv.shared.reserved.0:
	.zero		64
	.weak		__nv_reservedSMEM_tcgen05_partition
	.type		__nv_reservedSMEM_tcgen05_partition,@object
	.size		__nv_reservedSMEM_tcgen05_partition,(.L_0 - __nv_reservedSMEM_tcgen05_partition)
__nv_reservedSMEM_tcgen05_partition:
	.zero		32
.L_0:


//--------------------- .nv.global                --------------------------
	.section	.nv.global,"aw",@nobits
.nv.global:
	.type		_ZN39_INTERNAL_bffbf9fa_4_k_cu_50ed9961_73714cute1_E,@object
	.size		_ZN39_INTERNAL_bffbf9fa_4_k_cu_50ed9961_73714cute1_E,(_ZN39_INTERNAL_bffbf9fa_4_k_cu_50ed9961_73714cuda3std3__45__cpo6cbeginE - _ZN39_INTERNAL_bffbf9fa_4_k_cu_50ed9961_73714cute1_E)
_ZN39_INTERNAL_bffbf9fa_4_k_cu_50ed9961_73714cute1_E:
	.zero		1
	.type		_ZN39_INTERNAL_bffbf9fa_4_k_cu_50ed9961_73714cuda3std3__45__cpo6cbeginE,@object
	.size		_ZN39_INTERNAL_bffbf9fa_4_k_cu_50ed9961_73714cuda3std3__45__cpo6cbeginE,(_ZN39_INTERNAL_bffbf9fa_4_k_cu_50ed9961_73714cuda3std3__48in_placeE - _ZN39_INTERNAL_bffbf9fa_4_k_cu_50ed9961_73714cuda3std3__45__cpo6cbeginE)
_ZN39_INTERNAL_bffbf9fa_4_k_cu_50ed9961_73714cuda3std3__45__cpo6cbeginE:
	.zero		1
	.type		_ZN39_INTERNAL_bffbf9fa_4_k_cu_50ed9961_73714cuda3std3__48in_placeE,@object
	.size		_ZN39_INTERNAL_bffbf9fa_4_k_cu_50ed9961_73714cuda3std3__48in_placeE,(_ZN39_INTERNAL_bffbf9fa_4_k_cu_50ed9961_73714cuda3std6ranges3__45__cpo9iter_moveE - _ZN39_INTERNAL_bffbf9fa_4_k_cu_50ed9961_73714cuda3std3__48in_placeE)
_ZN39_INTERNAL_bffbf9fa_4_k_cu_50ed9961_73714cuda3std3__48in_placeE:
	.zero		1
	.type		_ZN39_INTERNAL_bffbf9fa_4_k_cu_50ed9961_73714cuda3std6ranges3__45__cpo9iter_moveE,@object
	.size		_ZN39_INTERNAL_bffbf9fa_4_k_cu_50ed9961_73714cuda3std6ranges3__45__cpo9iter_moveE,(_ZN39_INTERNAL_bffbf9fa_4_k_cu_50ed9961_73714cuda3std3__45__cpo5beginE - _ZN39_INTERNAL_bffbf9fa_4_k_cu_50ed9961_73714cuda3std6ranges3__45__cpo9iter_moveE)
_ZN39_INTERNAL_bffbf9fa_4_k_cu_50ed9961_73714cuda3std6ranges3__45__cpo9iter_moveE:
	.zero		1
	.type		_ZN39_INTERNAL_bffbf9fa_4_k_cu_50ed9961_73714cuda3std3__45__cpo5beginE,@object
	.size		_ZN39_INTERNAL_bffbf9fa_4_k_cu_50ed9961_73714cuda3std3__45__cpo5beginE,(_ZN39_INTERNAL_bffbf9fa_4_k_cu_50ed9961_73714cuda3std3__441_GLOBAL__N__bffbf9fa_4_k_cu_50ed9961_73716ignoreE - _ZN39_INTERNAL_bffbf9fa_4_k_cu_50ed9961_73714cuda3std3__45__cpo5beginE)
_ZN39_INTERNAL_bffbf9fa_4_k_cu_50ed9961_73714cuda3std3__45__cpo5beginE:
	.zero		1
	.type		_ZN39_INTERNAL_bffbf9fa_4_k_cu_50ed9961_73714cuda3std3__441_GLOBAL__N__bffbf9fa_4_k_cu_50ed9961_73716ignoreE,@object
	.size		_ZN39_INTERNAL_bffbf9fa_4_k_cu_50ed9961_73714cuda3std3__441_GLOBAL__N__bffbf9fa_4_k_cu_50ed9961_73716ignoreE,(_ZN39_INTERNAL_bffbf9fa_4_k_cu_50ed9961_73714cute7productE - _ZN39_INTERNAL_bffbf9fa_4_k_cu_50ed9961_73714cuda3std3__441_GLOBAL__N__bffbf9fa_4_k_cu_50ed9961_73716ignoreE)
_ZN39_INTERNAL_bffbf9fa_4_k_cu_50ed9961_73714cuda3std3__441_GLOBAL__N__bffbf9fa_4_k_cu_50ed9961_73716ignoreE:
	.zero		1
	.type		_ZN39_INTERNAL_bffbf9fa_4_k_cu_50ed9961_73714cute7productE,@object
	.size		_ZN39_INTERNAL_bffbf9fa_4_k_cu_50ed9961_73714cute7productE,(_ZN39_INTERNAL_bffbf9fa_4_k_cu_50ed9961_73714cuda3std3__45__cpo3endE - _ZN39_INTERNAL_bffbf9fa_4_k_cu_50ed9961_73714cute7productE)
_ZN39_INTERNAL_bffbf9fa_4_k_cu_50ed9961_73714cute7productE:
	.zero		1
	.type		_ZN39_INTERNAL_bffbf9fa_4_k_cu_50ed9961_73714cuda3std3__45__cpo3endE,@object
	.size		_ZN39_INTERNAL_bffbf9fa_4_k_cu_50ed9961_73714cuda3std3__45__cpo3endE,(_ZN39_INTERNAL_bffbf9fa_4_k_cu_50ed9961_73714cuda3std3__419piecewise_constructE - _ZN39_INTERNAL_bffbf9fa_4_k_cu_50ed9961_73714cuda3std3__45__cpo3endE)
_ZN39_INTERNAL_bffbf9fa_4_k_cu_50ed9961_73714cuda3std3__45__cpo3endE:
	.zero		1
	.type		_ZN39_INTERNAL_bffbf9fa_4_k_cu_50ed9961_73714cuda3std3__419piecewise_constructE,@object
	.size		_ZN39_INTERNAL_bffbf9fa_4_k_cu_50ed9961_73714cuda3std3__419piecewise_constructE,(_ZN39_INTERNAL_bffbf9fa_4_k_cu_50ed9961_73714cuda3std3__45__cpo4cendE - _ZN39_INTERNAL_bffbf9fa_4_k_cu_50ed9961_73714cuda3std3__419piecewise_constructE)
_ZN39_INTERNAL_bffbf9fa_4_k_cu_50ed9961_73714cuda3std3__419piecewise_constructE:
	.zero		1
	.type		_ZN39_INTERNAL_bffbf9fa_4_k_cu_50ed9961_73714cuda3std3__45__cpo4cendE,@object
	.size		_ZN39_INTERNAL_bffbf9fa_4_k_cu_50ed9961_73714cuda3std3__45__cpo4cendE,(_ZN39_INTERNAL_bffbf9fa_4_k_cu_50ed9961_73714cuda3std6ranges3__45__cpo4swapE - _ZN39_INTERNAL_bffbf9fa_4_k_cu_50ed9961_73714cuda3std3__45__cpo4cendE)
_ZN39_INTERNAL_bffbf9fa_4_k_cu_50ed9961_73714cuda3std3__45__cpo4cendE:
	.zero		1
	.type		_ZN39_INTERNAL_bffbf9fa_4_k_cu_50ed9961_73714cuda3std6ranges3__45__cpo4swapE,@object
	.size		_ZN39_INTERNAL_bffbf9fa_4_k_cu_50ed9961_73714cuda3std6ranges3__45__cpo4swapE,(.L_11 - _ZN39_INTERNAL_bffbf9fa_4_k_cu_50ed9961_73714cuda3std6ranges3__45__cpo4swapE)
_ZN39_INTERNAL_bffbf9fa_4_k_cu_50ed9961_73714cuda3std6ranges3__45__cpo4swapE:
	.zero		1
.L_11:


//--------------------- .nv.constant0._ZN7cutlass13device_kernelINS_4gemm6kernel13GemmUniversalIN4cute5tupleIJiiiiEEENS1_10collective13CollectiveMmaINS1_35MainloopSm100TmaUmmaWarpSpecializedILi5ELi2ELi4ENS5_IJNS4_1CILi1EEESB_SB_EEEEENS5_IJNSA_ILi64EEENSA_ILi256EEENSA_ILi128EEEEEENS_12float_e4m3_tENS5_IJlSB_lEEESI_SJ_NS4_8TiledMMAINS4_8MMA_AtomIJNS4_10MMA_TraitsINS4_19SM100_MMA_F8F6F4_SSEJSI_SI_fSE_SF_NS4_17integral_constantINS4_4UMMA5MajorELSQ_0EEESR_NSO_INSP_7ScaleInELSS_0EEEST_EEEEEENS4_6LayoutISC_NS5_IJNSA_ILi0EEESX_SX_EEEEENS5_IJNS4_10UnderscoreES10_S10_EEEEENS4_13SM90_TMA_LOADENS4_14ComposedLayoutINS4_7SwizzleILi3ELi4ELi3EEENS4_18smem_ptr_flag_bitsILi8EEENSW_INS5_IJNSA_ILi8EEESG_EEENS5_IJSG_SB_EEEEEEEvNS4_8identityES13_S1D_vS1E_EENS_8epilogue10collective18CollectiveEpilogueINS1G_23Sm100TmaWarpSpecializedILi4ELi2ELi32ELb0ELb0EEEJSH_NS5_IJNSW_ISE_SB_EES1L_EEESI_SJ_SI_SJ_NS1G_6fusion15FusionCallbacksIS1K_NS1N_17LinearCombinationISI_fSI_fLNS_15FloatRoundStyleE2EEESH_S1M_JEEENS4_5SM1004TMEM4LOAD26SM100_TMEM_LOAD_16dp32b32xES13_NS14_INS15_ILi2ELi4ELi3EEES18_NSW_INS5_IJS19_SE_EEENS5_IJSE_SB_EEEEEEENS4_39AutoVectorizingCopyWithAssumedAlignmentILi128EEENS4_14SM90_TMA_STOREES21_S23_S23_EEEvvEEEEvNT_6ParamsE --------------------------
	.section	.nv.constant0._ZN7cutlass13device_kernelINS_4gemm6kernel13GemmUniversalIN4cute5tupleIJiiiiEEENS1_10collective13CollectiveMmaINS1_35MainloopSm100TmaUmmaWarpSpecializedILi5ELi2ELi4ENS5_IJNS4_1CILi1EEESB_SB_EEEEENS5_IJNSA_ILi64EEENSA_ILi256EEENSA_ILi128EEEEEENS_12float_e4m3_tENS5_IJlSB_lEEESI_SJ_NS4_8TiledMMAINS4_8MMA_AtomIJNS4_10MMA_TraitsINS4_19SM100_MMA_F8F6F4_SSEJSI_SI_fSE_SF_NS4_17integral_constantINS4_4UMMA5MajorELSQ_0EEESR_NSO_INSP_7ScaleInELSS_0EEEST_EEEEEENS4_6LayoutISC_NS5_IJNSA_ILi0EEESX_SX_EEEEENS5_IJNS4_10UnderscoreES10_S10_EEEEENS4_13SM90_TMA_LOADENS4_14ComposedLayoutINS4_7SwizzleILi3ELi4ELi3EEENS4_18smem_ptr_flag_bitsILi8EEENSW_INS5_IJNSA_ILi8EEESG_EEENS5_IJSG_SB_EEEEEEEvNS4_8identityES13_S1D_vS1E_EENS_8epilogue10collective18CollectiveEpilogueINS1G_23Sm100TmaWarpSpecializedILi4ELi2ELi32ELb0ELb0EEEJSH_NS5_IJNSW_ISE_SB_EES1L_EEESI_SJ_SI_SJ_NS1G_6fusion15FusionCallbacksIS1K_NS1N_17LinearCombinationISI_fSI_fLNS_15FloatRoundStyleE2EEESH_S1M_JEEENS4_5SM1004TMEM4LOAD26SM100_TMEM_LOAD_16dp32b32xES13_NS14_INS15_ILi2ELi4ELi3EEES18_NSW_INS5_IJS19_SE_EEENS5_IJSE_SB_EEEEEEENS4_39AutoVectorizingCopyWithAssumedAlignmentILi128EEENS4_14SM90_TMA_STOREES21_S23_S23_EEEvvEEEEvNT_6ParamsE,"a",@progbits
	.sectionflags	@""
	.align	4
.nv.constant0._ZN7cutlass13device_kernelINS_4gemm6kernel13GemmUniversalIN4cute5tupleIJiiiiEEENS1_10collective13CollectiveMmaINS1_35MainloopSm100TmaUmmaWarpSpecializedILi5ELi2ELi4ENS5_IJNS4_1CILi1EEESB_SB_EEEEENS5_IJNSA_ILi64EEENSA_ILi256EEENSA_ILi128EEEEEENS_12float_e4m3_tENS5_IJlSB_lEEESI_SJ_NS4_8TiledMMAINS4_8MMA_AtomIJNS4_10MMA_TraitsINS4_19SM100_MMA_F8F6F4_SSEJSI_SI_fSE_SF_NS4_17integral_constantINS4_4UMMA5MajorELSQ_0EEESR_NSO_INSP_7ScaleInELSS_0EEEST_EEEEEENS4_6LayoutISC_NS5_IJNSA_ILi0EEESX_SX_EEEEENS5_IJNS4_10UnderscoreES10_S10_EEEEENS4_13SM90_TMA_LOADENS4_14ComposedLayoutINS4_7SwizzleILi3ELi4ELi3EEENS4_18smem_ptr_flag_bitsILi8EEENSW_INS5_IJNSA_ILi8EEESG_EEENS5_IJSG_SB_EEEEEEEvNS4_8identityES13_S1D_vS1E_EENS_8epilogue10collective18CollectiveEpilogueINS1G_23Sm100TmaWarpSpecializedILi4ELi2ELi32ELb0ELb0EEEJSH_NS5_IJNSW_ISE_SB_EES1L_EEESI_SJ_SI_SJ_NS1G_6fusion15FusionCallbacksIS1K_NS1N_17LinearCombinationISI_fSI_fLNS_15FloatRoundStyleE2EEESH_S1M_JEEENS4_5SM1004TMEM4LOAD26SM100_TMEM_LOAD_16dp32b32xES13_NS14_INS15_ILi2ELi4ELi3EEES18_NSW_INS5_IJS19_SE_EEENS5_IJSE_SB_EEEEEEENS4_39AutoVectorizingCopyWithAssumedAlignmentILi128EEENS4_14SM90_TMA_STOREES21_S23_S23_EEEvvEEEEvNT_6ParamsE:
	.zero		2944


//--------------------- SYMBOLS --------------------------

	.type		.nv.reservedSmem.offset0,@object
	.size		.nv.reservedSmem.offset0,0x4
	.type		.nv.reservedSmem.cap,@object
	.size		.nv.reservedSmem.cap,0x4
	.type		__assertfail,@function
